def matmul_kernel(
    a_ptr,
    b_ptr,
    c_ptr,
    M,
    N,
    K,
    stride_am,
    stride_ak,
    stride_bk,
    stride_bn,
    stride_cm,
    stride_cn,
    BLOCK_M: tl.constexpr,
    BLOCK_N: tl.constexpr,
    BLOCK_K: tl.constexpr,
    GROUP_M: tl.constexpr,
):
    pid = tl.program_id(axis=0)
    num_pid_m = tl.cdiv(M, BLOCK_M)
    num_pid_n = tl.cdiv(N, BLOCK_N)
    num_pid_in_group = GROUP_M * num_pid_n
    group_id = pid // num_pid_in_group
    first_pid_m = group_id * GROUP_M
    group_size_m = min(num_pid_m - first_pid_m, GROUP_M)
    pid_m = first_pid_m + ((pid % num_pid_in_group) % group_size_m)
    pid_n = (pid % num_pid_in_group) // group_size_m

    offs_am = (pid_m * BLOCK_M + tl.arange(0, BLOCK_M)) % M
    offs_bn = (pid_n * BLOCK_N + tl.arange(0, BLOCK_N)) % N
    offs_k = tl.arange(0, BLOCK_K)
    a_ptrs = a_ptr + offs_am[:, None] * stride_am + offs_k[None, :] * stride_ak
    b_ptrs = b_ptr + offs_k[:, None] * stride_bk + offs_bn[None, :] * stride_bn

    acc = tl.zeros((BLOCK_M, BLOCK_N), dtype=tl.float32)
    for kk in range(0, tl.cdiv(K, BLOCK_K)):
        a = tl.load(a_ptrs, mask=offs_k[None, :] < K - kk * BLOCK_K, other=0.0)
        b = tl.load(b_ptrs, mask=offs_k[:, None] < K - kk * BLOCK_K, other=0.0)
        acc = tl.dot(a, b, acc)
        a_ptrs += BLOCK_K * stride_ak
        b_ptrs += BLOCK_K * stride_bk

    c = acc.to(c_ptr.dtype.element_ty)
    offs_cm = pid_m * BLOCK_M + tl.arange(0, BLOCK_M)
    offs_cn = pid_n * BLOCK_N + tl.arange(0, BLOCK_N)
    c_ptrs = c_ptr + offs_cm[:, None] * stride_cm + offs_cn[None, :] * stride_cn
    mask = (offs_cm[:, None] < M) & (offs_cn[None, :] < N)
    tl.store(c_ptrs, c, mask=mask)

# config = {"BLOCK_K": 128, "BLOCK_M": 512, "BLOCK_N": 16, "GROUP_M": 8, "arch": "sm_80", "dtype": "bf16", "num_ctas": 1, "num_stages": 2, "num_warps": 8}
# arch = sm_80


// ===== COMPILED SASS (sm_80) =====

	.target	sm_80

	.elftype	@"ET_EXEC"


//--------------------- .note.nv.tkinfo           --------------------------
	.section	.note.nv.tkinfo,"",@"SHT_NOTE"
	.sectionflags	@"SHF_NOTE_NV_TKINFO"
	.tkinfo
        /*0018*/ 	.word	0x00000002
        /*0030*/ 	.string	""
        /*0030*/ 	.string	"ptxas"
        /*0030*/ 	.string	"Cuda compilation tools, release 13.0, V13.0.88"
        /*0030*/ 	.string	"Build cuda_13.0.r13.0/compiler.36424714_0"
        /*0030*/ 	.string	"-v  -suppress-debug-info  -lineinfo  -arch sm_80 "



//--------------------- .note.nv.cuinfo           --------------------------
	.section	.note.nv.cuinfo,"",@"SHT_NOTE"
	.sectionflags	@"SHF_NOTE_NV_CUINFO"
        /*0018*/ 	.short	0x0002
        /*001a*/ 	.short	0x0050
        /*001c*/ 	.short	0x0082
	.zero		2


//--------------------- .nv.info                  --------------------------
	.section	.nv.info,"",@"SHT_CUDA_INFO"
	.align	4


	//----- nvinfo : EIATTR_REGCOUNT
	.align		4
        /*0000*/ 	.byte	0x04, 0x2f
        /*0002*/ 	.short	(.L_1 - .L_0)
	.align		4
.L_0:
        /*0004*/ 	.word	index@(matmul_kernel)
        /*0008*/ 	.word	0x00000020


	//----- nvinfo : EIATTR_FRAME_SIZE
	.align		4
.L_1:
        /*000c*/ 	.byte	0x04, 0x11
        /*000e*/ 	.short	(.L_3 - .L_2)
	.align		4
.L_2:
        /*0010*/ 	.word	index@(matmul_kernel)
        /*0014*/ 	.word	0x00001670


	//----- nvinfo : EIATTR_MIN_STACK_SIZE
	.align		4
.L_3:
        /*0018*/ 	.byte	0x04, 0x12
        /*001a*/ 	.short	(.L_5 - .L_4)
	.align		4
.L_4:
        /*001c*/ 	.word	index@(matmul_kernel)
        /*0020*/ 	.word	0x00001670
.L_5:


//--------------------- .nv.info.matmul_kernel    --------------------------
	.section	.nv.info.matmul_kernel,"",@"SHT_CUDA_INFO"
	.sectionflags	@""
	.align	4


	//----- nvinfo : EIATTR_CUDA_API_VERSION
	.align		4
        /*0000*/ 	.byte	0x04, 0x37
        /*0002*/ 	.short	(.L_7 - .L_6)
.L_6:
        /*0004*/ 	.word	0x00000082


	//----- nvinfo : EIATTR_SW2861232_WAR
	.align		4
.L_7:
        /*0008*/ 	.byte	0x01, 0x35
	.zero		2


	//----- nvinfo : EIATTR_PARAM_CBANK
	.align		4
        /*000c*/ 	.byte	0x04, 0x0a
        /*000e*/ 	.short	(.L_9 - .L_8)
	.align		4
.L_8:
        /*0010*/ 	.word	index@(.nv.constant0.matmul_kernel)
        /*0014*/ 	.short	0x0160
        /*0016*/ 	.short	0x0050


	//----- nvinfo : EIATTR_CBANK_PARAM_SIZE
	.align		4
.L_9:
        /*0018*/ 	.byte	0x03, 0x19
        /*001a*/ 	.short	0x0050


	//----- nvinfo : EIATTR_KPARAM_INFO
	.align		4
        /*001c*/ 	.byte	0x04, 0x17
        /*001e*/ 	.short	(.L_11 - .L_10)
.L_10:
        /*0020*/ 	.word	0x00000000
        /*0024*/ 	.short	0x000d
        /*0026*/ 	.short	0x0048
        /*0028*/ 	.byte	0x00, 0xf4, 0x21, 0x00


	//----- nvinfo : EIATTR_KPARAM_INFO
	.align		4
.L_11:
        /*002c*/ 	.byte	0x04, 0x17
        /*002e*/ 	.short	(.L_13 - .L_12)
.L_12:
        /*0030*/ 	.word	0x00000000
        /*0034*/ 	.short	0x000c
        /*0036*/ 	.short	0x0040
        /*0038*/ 	.byte	0x00, 0xf4, 0x21, 0x00


	//----- nvinfo : EIATTR_KPARAM_INFO
	.align		4
.L_13:
        /*003c*/ 	.byte	0x04, 0x17
        /*003e*/ 	.short	(.L_15 - .L_14)
.L_14:
        /*0040*/ 	.word	0x00000000
        /*0044*/ 	.short	0x000b
        /*0046*/ 	.short	0x0038
        /*0048*/ 	.byte	0x00, 0xf0, 0x11, 0x00


	//----- nvinfo : EIATTR_KPARAM_INFO
	.align		4
.L_15:
        /*004c*/ 	.byte	0x04, 0x17
        /*004e*/ 	.short	(.L_17 - .L_16)
.L_16:
        /*0050*/ 	.word	0x00000000
        /*0054*/ 	.short	0x000a
        /*0056*/ 	.short	0x0034
        /*0058*/ 	.byte	0x00, 0xf0, 0x11, 0x00


	//----- nvinfo : EIATTR_KPARAM_INFO
	.align		4
.L_17:
        /*005c*/ 	.byte	0x04, 0x17
        /*005e*/ 	.short	(.L_19 - .L_18)
.L_18:
        /*0060*/ 	.word	0x00000000
        /*0064*/ 	.short	0x0009
        /*0066*/ 	.short	0x0030
        /*0068*/ 	.byte	0x00, 0xf0, 0x11, 0x00


	//----- nvinfo : EIATTR_KPARAM_INFO
	.align		4
.L_19:
        /*006c*/ 	.byte	0x04, 0x17
        /*006e*/ 	.short	(.L_21 - .L_20)
.L_20:
        /*0070*/ 	.word	0x00000000
        /*0074*/ 	.short	0x0008
        /*0076*/ 	.short	0x002c
        /*0078*/ 	.byte	0x00, 0xf0, 0x11, 0x00


	//----- nvinfo : EIATTR_KPARAM_INFO
	.align		4
.L_21:
        /*007c*/ 	.byte	0x04, 0x17
        /*007e*/ 	.short	(.L_23 - .L_22)
.L_22:
        /*0080*/ 	.word	0x00000000
        /*0084*/ 	.short	0x0007
        /*0086*/ 	.short	0x0028
        /*0088*/ 	.byte	0x00, 0xf0, 0x11, 0x00


	//----- nvinfo : EIATTR_KPARAM_INFO
	.align		4
.L_23:
        /*008c*/ 	.byte	0x04, 0x17
        /*008e*/ 	.short	(.L_25 - .L_24)
.L_24:
        /*0090*/ 	.word	0x00000000
        /*0094*/ 	.short	0x0006
        /*0096*/ 	.short	0x0024
        /*0098*/ 	.byte	0x00, 0xf0, 0x11, 0x00


	//----- nvinfo : EIATTR_KPARAM_INFO
	.align		4
.L_25:
        /*009c*/ 	.byte	0x04, 0x17
        /*009e*/ 	.short	(.L_27 - .L_26)
.L_26:
        /*00a0*/ 	.word	0x00000000
        /*00a4*/ 	.short	0x0005
        /*00a6*/ 	.short	0x0020
        /*00a8*/ 	.byte	0x00, 0xf0, 0x11, 0x00


	//----- nvinfo : EIATTR_KPARAM_INFO
	.align		4
.L_27:
        /*00ac*/ 	.byte	0x04, 0x17
        /*00ae*/ 	.short	(.L_29 - .L_28)
.L_28:
        /*00b0*/ 	.word	0x00000000
        /*00b4*/ 	.short	0x0004
        /*00b6*/ 	.short	0x001c
        /*00b8*/ 	.byte	0x00, 0xf0, 0x11, 0x00


	//----- nvinfo : EIATTR_KPARAM_INFO
	.align		4
.L_29:
        /*00bc*/ 	.byte	0x04, 0x17
        /*00be*/ 	.short	(.L_31 - .L_30)
.L_30:
        /*00c0*/ 	.word	0x00000000
        /*00c4*/ 	.short	0x0003
        /*00c6*/ 	.short	0x0018
        /*00c8*/ 	.byte	0x00, 0xf0, 0x11, 0x00


	//----- nvinfo : EIATTR_KPARAM_INFO
	.align		4
.L_31:
        /*00cc*/ 	.byte	0x04, 0x17
        /*00ce*/ 	.short	(.L_33 - .L_32)
.L_32:
        /*00d0*/ 	.word	0x00000000
        /*00d4*/ 	.short	0x0002
        /*00d6*/ 	.short	0x0010
        /*00d8*/ 	.byte	0x00, 0xf4, 0x21, 0x00


	//----- nvinfo : EIATTR_KPARAM_INFO
	.align		4
.L_33:
        /*00dc*/ 	.byte	0x04, 0x17
        /*00de*/ 	.short	(.L_35 - .L_34)
.L_34:
        /*00e0*/ 	.word	0x00000000
        /*00e4*/ 	.short	0x0001
        /*00e6*/ 	.short	0x0008
        /*00e8*/ 	.byte	0x00, 0xf4, 0x21, 0x00


	//----- nvinfo : EIATTR_KPARAM_INFO
	.align		4
.L_35:
        /*00ec*/ 	.byte	0x04, 0x17
        /*00ee*/ 	.short	(.L_37 - .L_36)
.L_36:
        /*00f0*/ 	.word	0x00000000
        /*00f4*/ 	.short	0x0000
        /*00f6*/ 	.short	0x0000
        /*00f8*/ 	.byte	0x00, 0xf4, 0x21, 0x00


	//----- nvinfo : EIATTR_MAXREG_COUNT
	.align		4
.L_37:
        /*00fc*/ 	.byte	0x03, 0x1b
        /*00fe*/ 	.short	0x00ff


	//----- nvinfo : EIATTR_NUM_BARRIERS
	.align		4
        /*0100*/ 	.byte	0x02, 0x4c
        /*0102*/ 	.byte	0x01
	.zero		1


	//----- nvinfo : EIATTR_ANNOTATIONS
	.align		4
        /*0104*/ 	.byte	0x04, 0x55
        /*0106*/ 	.short	(.L_39 - .L_38)


	//   ....[0]....
.L_38:
        /*0108*/ 	.word	0x00000001
        /*010c*/ 	.byte	0x10, 0x05, 0x00, 0x00, 0x01, 0x00, 0x00, 0x00, 0x20, 0x05, 0x00, 0x00, 0x01, 0x00, 0x00, 0x00
        /* <DEDUP_REMOVED lines=1946> */
        /*7abc*/ 	.byte	0xc0, 0xd2, 0x01, 0x00, 0x01, 0x00, 0x00, 0x00, 0x80, 0xd3, 0x01, 0x00


	//----- nvinfo : EIATTR_MERCURY_ISA_VERSION
	.align		4
.L_39:
        /*7ac8*/ 	.byte	0x03, 0x5f
        /*7aca*/ 	.short	0x0000


	//----- nvinfo : EIATTR_EXIT_INSTR_OFFSETS
	.align		4
        /*7acc*/ 	.byte	0x04, 0x1c
        /*7ace*/ 	.short	(.L_41 - .L_40)


	//   ....[0]....
.L_40:
        /*7ad0*/ 	.word	0x0001d7f0


	//   ....[1]....
        /*7ad4*/ 	.word	0x0001d820


	//----- nvinfo : EIATTR_REQNTID
	.align		4
.L_41:
        /*7ad8*/ 	.byte	0x04, 0x10
        /*7ada*/ 	.short	(.L_43 - .L_42)
.L_42:
        /*7adc*/ 	.word	0x00000100
        /*7ae0*/ 	.word	0x00000001
        /*7ae4*/ 	.word	0x00000001
.L_43:


//--------------------- .nv.callgraph             --------------------------
	.section	.nv.callgraph,"",@"SHT_CUDA_CALLGRAPH"
	.align	4
	.sectionentsize	8
	.align		4
        /*0000*/ 	.word	0x00000000
	.align		4
        /*0004*/ 	.word	0xffffffff
	.align		4
        /*0008*/ 	.word	0x00000000
	.align		4
        /*000c*/ 	.word	0xfffffffe
	.align		4
        /*0010*/ 	.word	0x00000000
	.align		4
        /*0014*/ 	.word	0xfffffffd
	.align		4
        /*0018*/ 	.word	0x00000000
	.align		4
        /*001c*/ 	.word	0xfffffffc


//--------------------- .nv.rel.action            --------------------------
	.section	.nv.rel.action,"",@"SHT_CUDA_RELOCINFO"
	.align	8
	.sectionentsize	8
        /*0000*/ 	.byte	0x73, 0x00, 0x00, 0x00, 0x00, 0x00, 0x00, 0x00, 0x00, 0x00, 0x00, 0x11, 0x25, 0x00, 0x05, 0x36


//--------------------- .nv.constant0.matmul_kernel --------------------------
	.section	.nv.constant0.matmul_kernel,"a",@progbits
	.sectionflags	@""
	.align	4
.nv.constant0.matmul_kernel:
	.zero		432


//--------------------- .text.matmul_kernel       --------------------------
	.section	.text.matmul_kernel,"ax",@progbits
	.sectioninfo	@"SHI_REGISTERS=32"
	.align	128
        .global         matmul_kernel
        .type           matmul_kernel,@function
        .size           matmul_kernel,(.L_x_5 - matmul_kernel)
        .other          matmul_kernel,@"STO_CUDA_ENTRY STV_DEFAULT"
matmul_kernel:
.text.matmul_kernel:
[----:B------:R-:W-:-:S03]  /*0000*/  IMAD.MOV.U32 R1, RZ, RZ, c[0x0][0x28] ;  /* 0x00000a00ff017624 */ /* 0x000fc600078e00ff */
[----:B------:R-:W-:Y:S01]  /*0010*/  IMAD.MOV.U32 R0, RZ, RZ, c[0x0][0x17c] ;  /* 0x00005f00ff007624 */ /* 0x000fe200078e00ff */
[----:B------:R-:W0:Y:S01]  /*0020*/  S2R R29, SR_TID.X ;  /* 0x00000000001d7919 */ /* 0x000e220000002100 */
[----:B------:R-:W-:Y:S01]  /*0030*/  IADD3 R1, R1, -0x1670, RZ ;  /* 0xffffe99001017810 */ /* 0x000fe20007ffe0ff */
[----:B------:R-:W-:Y:S01]  /*0040*/  IMAD.MOV.U32 R15, RZ, RZ, 0x7f ;  /* 0x0000007fff0f7424 */ /* 0x000fe200078e00ff */
[----:B------:R-:W-:Y:S01]  /*0050*/  ULDC.64 UR6, c[0x0][0x118] ;  /* 0x0000460000067ab9 */ /* 0x000fe20000000a00 */
[----:B------:R-:W-:-:S03]  /*0060*/  IADD3 R0, R0, 0xf, RZ ;  /* 0x0000000f00007810 */ /* 0x000fc60007ffe0ff */
[----:B------:R-:W-:Y:S02]  /*0070*/  IADD3 R15, R15, c[0x0][0x180], RZ ;  /* 0x000060000f0f7a10 */ /* 0x000fe40007ffe0ff */
[----:B------:R-:W-:-:S04]  /*0080*/  SHF.R.S32.HI R3, RZ, 0x1f, R0 ;  /* 0x0000001fff037819 */ /* 0x000fc80000011400 */
[----:B------:R-:W-:-:S04]  /*0090*/  LEA.HI R3, R3, R0, RZ, 0x4 ;  /* 0x0000000003037211 */ /* 0x000fc800078f20ff */
[----:B------:R-:W-:Y:S02]  /*00a0*/  SHF.R.S32.HI R0, RZ, 0x4, R3 ;  /* 0x00000004ff007819 */ /* 0x000fe40000011403 */
[----:B------:R-:W1:Y:S03]  /*00b0*/  S2R R3, SR_CTAID.X ;  /* 0x0000000000037919 */ /* 0x000e660000002500 */
[----:B------:R-:W-:Y:S01]  /*00c0*/  IMAD.SHL.U32 R0, R0, 0x8, RZ ;  /* 0x0000000800007824 */ /* 0x000fe200078e00ff */
[----:B0-----:R-:W-:-:S04]  /*00d0*/  LOP3.LUT R27, R29, 0xff, RZ, 0xc0, !PT ;  /* 0x000000ff1d1b7812 */ /* 0x001fc800078ec0ff */
[-C--:B------:R-:W-:Y:S02]  /*00e0*/  IABS R7, R0.reuse ;  /* 0x0000000000077213 */ /* 0x080fe40000000000 */
[----:B------:R-:W-:Y:S02]  /*00f0*/  IABS R10, R0 ;  /* 0x00000000000a7213 */ /* 0x000fe40000000000 */
[----:B------:R-:W0:Y:S01]  /*0100*/  I2F.RP R2, R7 ;  /* 0x0000000700027306 */ /* 0x000e220000209400 */
[----:B-1----:R-:W-:-:S07]  /*0110*/  IABS R8, R3 ;  /* 0x0000000300087213 */ /* 0x002fce0000000000 */
[----:B0-----:R-:W0:Y:S02]  /*0120*/  MUFU.RCP R2, R2 ;  /* 0x0000000200027308 */ /* 0x001e240000001000 */
[----:B0-----:R-:W-:Y:S01]  /*0130*/  IADD3 R4, R2, 0xffffffe, RZ ;  /* 0x0ffffffe02047810 */ /* 0x001fe20007ffe0ff */
[----:B------:R-:W-:-:S05]  /*0140*/  IMAD.MOV R2, RZ, RZ, -R10 ;  /* 0x000000ffff027224 */ /* 0x000fca00078e0a0a */
[----:B------:R0:W1:Y:S02]  /*0150*/  F2I.FTZ.U32.TRUNC.NTZ R5, R4 ;  /* 0x0000000400057305 */ /* 0x000064000021f000 */
[----:B0-----:R-:W-:Y:S02]  /*0160*/  IMAD.MOV.U32 R4, RZ, RZ, RZ ;  /* 0x000000ffff047224 */ /* 0x001fe400078e00ff */
[----:B-1----:R-:W-:-:S04]  /*0170*/  IMAD.MOV R6, RZ, RZ, -R5 ;  /* 0x000000ffff067224 */ /* 0x002fc800078e0a05 */
[----:B------:R-:W-:Y:S02]  /*0180*/  IMAD R9, R6, R7, RZ ;  /* 0x0000000706097224 */ /* 0x000fe400078e02ff */
[----:B------:R-:W-:Y:S02]  /*0190*/  IMAD.MOV.U32 R6, RZ, RZ, R8 ;  /* 0x000000ffff067224 */ /* 0x000fe400078e0008 */
[----:B------:R-:W-:-:S06]  /*01a0*/  IMAD.HI.U32 R5, R5, R9, R4 ;  /* 0x0000000905057227 */ /* 0x000fcc00078e0004 */
[----:B------:R-:W-:-:S04]  /*01b0*/  IMAD.HI.U32 R5, R5, R6, RZ ;  /* 0x0000000605057227 */ /* 0x000fc800078e00ff */
[----:B------:R-:W-:-:S05]  /*01c0*/  IMAD R2, R5, R2, R6 ;  /* 0x0000000205027224 */ /* 0x000fca00078e0206 */
[----:B------:R-:W-:-:S13]  /*01d0*/  ISETP.GT.U32.AND P1, PT, R7, R2, PT ;  /* 0x000000020700720c */ /* 0x000fda0003f24070 */
[----:B------:R-:W-:Y:S01]  /*01e0*/  @!P1 IMAD.IADD R2, R2, 0x1, -R7 ;  /* 0x0000000102029824 */ /* 0x000fe200078e0a07 */
[----:B------:R-:W-:Y:S02]  /*01f0*/  @!P1 IADD3 R5, R5, 0x1, RZ ;  /* 0x0000000105059810 */ /* 0x000fe40007ffe0ff */
[----:B------:R-:W-:Y:S02]  /*0200*/  ISETP.NE.AND P1, PT, R0, RZ, PT ;  /* 0x000000ff0000720c */ /* 0x000fe40003f25270 */
[----:B------:R-:W-:Y:S02]  /*0210*/  ISETP.GE.U32.AND P0, PT, R2, R7, PT ;  /* 0x000000070200720c */ /* 0x000fe40003f06070 */
[----:B------:R-:W-:-:S04]  /*0220*/  LOP3.LUT R2, R3, R0, RZ, 0x3c, !PT ;  /* 0x0000000003027212 */ /* 0x000fc800078e3cff */
[----:B------:R-:W-:Y:S01]  /*0230*/  ISETP.GE.AND P2, PT, R2, RZ, PT ;  /* 0x000000ff0200720c */ /* 0x000fe20003f46270 */
[----:B------:R-:W-:-:S05]  /*0240*/  IMAD.MOV.U32 R2, RZ, RZ, c[0x0][0x178] ;  /* 0x00005e00ff027624 */ /* 0x000fca00078e00ff */
[----:B------:R-:W-:Y:S02]  /*0250*/  IADD3 R2, R2, 0x1ff, RZ ;  /* 0x000001ff02027810 */ /* 0x000fe40007ffe0ff */
[----:B------:R-:W-:-:S05]  /*0260*/  @P0 IADD3 R5, R5, 0x1, RZ ;  /* 0x0000000105050810 */ /* 0x000fca0007ffe0ff */
[----:B------:R-:W-:Y:S01]  /*0270*/  IMAD.MOV.U32 R4, RZ, RZ, R5 ;  /* 0x000000ffff047224 */ /* 0x000fe200078e0005 */
[----:B------:R-:W-:-:S03]  /*0280*/  SHF.R.S32.HI R5, RZ, 0x1f, R2 ;  /* 0x0000001fff057819 */ /* 0x000fc60000011402 */
[----:B------:R-:W-:Y:S01]  /*0290*/  @!P2 IMAD.MOV R4, RZ, RZ, -R4 ;  /* 0x000000ffff04a224 */ /* 0x000fe200078e0a04 */
[----:B------:R-:W-:Y:S02]  /*02a0*/  @!P1 LOP3.LUT R4, RZ, R0, RZ, 0x33, !PT ;  /* 0x00000000ff049212 */ /* 0x000fe400078e33ff */
[----:B------:R-:W-:-:S03]  /*02b0*/  LEA.HI R5, R5, R2, RZ, 0x9 ;  /* 0x0000000205057211 */ /* 0x000fc600078f48ff */
[----:B------:R-:W-:Y:S02]  /*02c0*/  IMAD.SHL.U32 R2, R4, 0x8, RZ ;  /* 0x0000000804027824 */ /* 0x000fe400078e00ff */
[----:B------:R-:W-:-:S03]  /*02d0*/  IMAD.MOV R4, RZ, RZ, -R4 ;  /* 0x000000ffff047224 */ /* 0x000fc600078e0a04 */
[----:B------:R-:W-:Y:S01]  /*02e0*/  LEA.HI.SX32 R5, R5, -R2, 0x17 ;  /* 0x8000000205057211 */ /* 0x000fe200078fbaff */
[----:B------:R-:W-:Y:S02]  /*02f0*/  IMAD R13, R0, R4, R3 ;  /* 0x00000004000d7224 */ /* 0x000fe400078e0203 */
[----:B------:R-:W-:Y:S01]  /*0300*/  IMAD.MOV.U32 R4, RZ, RZ, RZ ;  /* 0x000000ffff047224 */ /* 0x000fe200078e00ff */
[----:B------:R-:W-:Y:S02]  /*0310*/  IMNMX R6, R5, 0x8, PT ;  /* 0x0000000805067817 */ /* 0x000fe40003800200 */
[----:B------:R-:W-:Y:S02]  /*0320*/  IABS R11, R13 ;  /* 0x0000000d000b7213 */ /* 0x000fe40000000000 */
[----:B------:R-:W-:-:S04]  /*0330*/  IABS R9, R6 ;  /* 0x0000000600097213 */ /* 0x000fc80000000000 */
[----:B------:R-:W0:Y:S08]  /*0340*/  I2F.RP R7, R9 ;  /* 0x0000000900077306 */ /* 0x000e300000209400 */
[----:B0-----:R-:W0:Y:S02]  /*0350*/  MUFU.RCP R7, R7 ;  /* 0x0000000700077308 */ /* 0x001e240000001000 */
[----:B0-----:R-:W-:-:S06]  /*0360*/  IADD3 R5, R7, 0xffffffe, RZ ;  /* 0x0ffffffe07057810 */ /* 0x001fcc0007ffe0ff */
[----:B------:R-:W0:Y:S02]  /*0370*/  F2I.FTZ.U32.TRUNC.NTZ R5, R5 ;  /* 0x0000000500057305 */ /* 0x000e24000021f000 */
[----:B0-----:R-:W-:-:S04]  /*0380*/  IMAD.MOV R8, RZ, RZ, -R5 ;  /* 0x000000ffff087224 */ /* 0x001fc800078e0a05 */
[----:B------:R-:W-:-:S04]  /*0390*/  IMAD.MOV.U32 R0, RZ, RZ, R8 ;  /* 0x000000ffff007224 */ /* 0x000fc800078e0008 */
[----:B------:R-:W-:Y:S01]  /*03a0*/  IMAD R3, R0, R9, RZ ;  /* 0x0000000900037224 */ /* 0x000fe200078e02ff */
[----:B------:R-:W-:-:S03]  /*03b0*/  IABS R0, R6 ;  /* 0x0000000600007213 */ /* 0x000fc60000000000 */
[----:B------:R-:W-:-:S04]  /*03c0*/  IMAD.HI.U32 R4, R5, R3, R4 ;  /* 0x0000000305047227 */ /* 0x000fc800078e0004 */
[----:B------:R-:W-:Y:S02]  /*03d0*/  IMAD.MOV R0, RZ, RZ, -R0 ;  /* 0x000000ffff007224 */ /* 0x000fe400078e0a00 */
        /* <DEDUP_REMOVED lines=8> */
[----:B------:R-:W-:-:S07]  /*0460*/  ISETP.GE.AND P2, PT, R0, RZ, PT ;  /* 0x000000ff0000720c */ /* 0x000fce0003f46270 */
[----:B------:R-:W-:Y:S02]  /*0470*/  @P0 IADD3 R4, R4, 0x1, RZ ;  /* 0x0000000104040810 */ /* 0x000fe40007ffe0ff */
[----:B------:R-:W-:-:S04]  /*0480*/  ISETP.GT.AND P0, PT, R15, 0x7f, PT ;  /* 0x0000007f0f00780c */ /* 0x000fc80003f04270 */
[----:B------:R-:W-:Y:S01]  /*0490*/  @!P2 IMAD.MOV R4, RZ, RZ, -R4 ;  /* 0x000000ffff04a224 */ /* 0x000fe200078e0a04 */
[----:B------:R-:W-:-:S05]  /*04a0*/  @!P1 LOP3.LUT R4, RZ, R6, RZ, 0x33, !PT ;  /* 0x00000006ff049212 */ /* 0x000fca00078e33ff */
[----:B------:R-:W-:Y:S02]  /*04b0*/  IMAD.MOV R3, RZ, RZ, -R4 ;  /* 0x000000ffff037224 */ /* 0x000fe400078e0a04 */
[----:B------:R-:W-:Y:S02]  /*04c0*/  IMAD.SHL.U32 R20, R4, 0x10, RZ ;  /* 0x0000001004147824 */ /* 0x000fe400078e00ff */
[----:B------:R-:W-:-:S04]  /*04d0*/  IMAD R3, R6, R3, R13 ;  /* 0x0000000306037224 */ /* 0x000fc800078e020d */
[----:B------:R-:W-:-:S04]  /*04e0*/  IMAD.IADD R3, R2, 0x1, R3 ;  /* 0x0000000102037824 */ /* 0x000fc800078e0203 */
[----:B------:R-:W-:-:S05]  /*04f0*/  IMAD R12, R3, 0x200, R27 ;  /* 0x00000200030c7824 */ /* 0x000fca00078e021b */
[----:B------:R-:W-:Y:S01]  /*0500*/  IADD3 R0, R12, 0x100, RZ ;  /* 0x000001000c007810 */ /* 0x000fe20007ffe0ff */
[----:B------:R0:W-:Y:S04]  /*0510*/  STL [R1+0xc78], R12 ;  /* 0x000c780c01007387 */ /* 0x0001e80000100800 */
[----:B------:R0:W-:Y:S04]  /*0520*/  STL [R1+0xc98], R20 ;  /* 0x000c981401007387 */ /* 0x0001e80000100800 */
[----:B------:R0:W-:Y:S01]  /*0530*/  STL [R1+0xca0], R0 ;  /* 0x000ca00001007387 */ /* 0x0001e20000100800 */
[----:B------:R-:W-:Y:S05]  /*0540*/  @P0 BRA `(.L_x_0) ;  /* 0x000000b000000947 */ /* 0x000fea0003800000 */
[----:B0-----:R-:W-:Y:S01]  /*0550*/  IMAD.SHL.U32 R0, R29, 0x200, RZ ;  /* 0x000002001d007824 */ /* 0x001fe200078e00ff */
[----:B------:R-:W-:Y:S01]  /*0560*/  CS2R R16, SRZ ;  /* 0x0000000000107805 */ /* 0x000fe2000001ff00 */
[----:B------:R-:W-:Y:S01]  /*0570*/  CS2R R18, SRZ ;  /* 0x0000000000127805 */ /* 0x000fe2000001ff00 */
[----:B------:R-:W-:Y:S01]  /*0580*/  CS2R R12, SRZ ;  /* 0x00000000000c7805 */ /* 0x000fe2000001ff00 */
[----:B------:R-:W-:Y:S01]  /*0590*/  CS2R R14, SRZ ;  /* 0x00000000000e7805 */ /* 0x000fe2000001ff00 */
[----:B------:R0:W-:Y:S01]  /*05a0*/  STL [R1+0xca8], R0 ;  /* 0x000ca80001007387 */ /* 0x0001e20000100800 */
[----:B------:R-:W-:Y:S01]  /*05b0*/  CS2R R8, SRZ ;  /* 0x0000000000087805 */ /* 0x000fe2000001ff00 */
[----:B------:R-:W-:Y:S01]  /*05c0*/  CS2R R10, SRZ ;  /* 0x00000000000a7805 */ /* 0x000fe2000001ff00 */
[----:B------:R-:W-:Y:S01]  /*05d0*/  CS2R R4, SRZ ;  /* 0x0000000000047805 */ /* 0x000fe2000001ff00 */
[----:B------:R-:W-:Y:S01]  /*05e0*/  CS2R R6, SRZ ;  /* 0x0000000000067805 */ /* 0x000fe2000001ff00 */
[----:B------:R-:W-:Y:S05]  /*05f0*/  BRA `(.L_x_1) ;  /* 0x0001c50000007947 */ /* 0x000fea0003800000 */
.L_x_0:
[----:B------:R-:W-:Y:S01]  /*0600*/  LOP3.LUT R28, R29, 0x7f, RZ, 0xc0, !PT ;  /* 0x0000007f1d1c7812 */ /* 0x000fe200078ec0ff */
[----:B------:R1:W-:Y:S04]  /*0610*/  STL [R1+0xcb8], R27 ;  /* 0x000cb81b01007387 */ /* 0x0003e80000100800 */
[----:B------:R-:W-:Y:S01]  /*0620*/  IMAD.SHL.U32 R9, R28, 0x2, RZ ;  /* 0x000000021c097824 */ /* 0x000fe200078e00ff */
[----:B-1----:R-:W2:Y:S01]  /*0630*/  LDL R27, [R1+0xca0] ;  /* 0x000ca000011b7983 */ /* 0x002ea20000100800 */
[----:B------:R-:W-:-:S02]  /*0640*/  IABS R7, c[0x0][0x178] ;  /* 0x00005e0000077a13 */ /* 0x000fc40000000000 */
[----:B------:R-:W-:Y:S01]  /*0650*/  IABS R8, c[0x0][0x17c] ;  /* 0x00005f0000087a13 */ /* 0x000fe20000000000 */
[----:B------:R1:W-:Y:S01]  /*0660*/  STL [R1+0xcbc], R28 ;  /* 0x000cbc1c01007387 */ /* 0x0003e20000100800 */
[----:B0-----:R-:W0:Y:S01]  /*0670*/  I2F.RP R0, R7 ;  /* 0x0000000700007306 */ /* 0x001e220000209400 */
[----:B------:R-:W-:Y:S02]  /*0680*/  SHF.R.S32.HI R4, RZ, 0x7, R29 ;  /* 0x00000007ff047819 */ /* 0x000fe4000001141d */
[----:B------:R-:W-:Y:S02]  /*0690*/  SHF.R.S32.HI R6, RZ, 0x1f, R15 ;  /* 0x0000001fff067819 */ /* 0x000fe4000001140f */
[----:B------:R-:W-:-:S03]  /*06a0*/  SGXT R4, R4, 0x1 ;  /* 0x000000010404781a */ /* 0x000fc60000000200 */
[----:B------:R-:W3:Y:S01]  /*06b0*/  I2F.RP R5, R8 ;  /* 0x0000000800057306 */ /* 0x000ee20000209400 */
[----:B-1----:R-:W4:Y:S07]  /*06c0*/  LDL R28, [R1+0xc78] ;  /* 0x000c7800011c7983 */ /* 0x002f2e0000100800 */
[----:B0-----:R-:W0:Y:S08]  /*06d0*/  MUFU.RCP R0, R0 ;  /* 0x0000000000007308 */ /* 0x001e300000001000 */
[----:B---3--:R-:W1:Y:S01]  /*06e0*/  MUFU.RCP R5, R5 ;  /* 0x0000000500057308 */ /* 0x008e620000001000 */
[----:B0-----:R-:W-:-:S02]  /*06f0*/  IADD3 R2, R0, 0xffffffe, RZ ;  /* 0x0ffffffe00027810 */ /* 0x001fc40007ffe0ff */
[----:B------:R-:W-:-:S05]  /*0700*/  SHF.R.U32.HI R0, RZ, 0x7, R29 ;  /* 0x00000007ff007819 */ /* 0x000fca000001161d */
[----:B------:R0:W3:Y:S01]  /*0710*/  F2I.FTZ.U32.TRUNC.NTZ R3, R2 ;  /* 0x0000000200037305 */ /* 0x0000e2000021f000 */
[----:B------:R-:W-:Y:S02]  /*0720*/  SGXT.U32 R0, R0, 0x1 ;  /* 0x000000010000781a */ /* 0x000fe40000000000 */
[----:B-1----:R-:W-:Y:S02]  /*0730*/  IADD3 R22, R5, 0xffffffe, RZ ;  /* 0x0ffffffe05167810 */ /* 0x002fe40007ffe0ff */
[----:B------:R-:W-:-:S03]  /*0740*/  LOP3.LUT R0, R20, R0, RZ, 0xfc, !PT ;  /* 0x0000000014007212 */ /* 0x000fc600078efcff */
[----:B------:R-:W1:Y:S01]  /*0750*/  F2I.FTZ.U32.TRUNC.NTZ R23, R22 ;  /* 0x0000001600177305 */ /* 0x000e62000021f000 */
[----:B0-----:R-:W-:Y:S02]  /*0760*/  IMAD.MOV.U32 R2, RZ, RZ, RZ ;  /* 0x000000ffff027224 */ /* 0x001fe400078e00ff */
[----:B---3--:R-:W-:-:S04]  /*0770*/  IMAD.MOV R10, RZ, RZ, -R3 ;  /* 0x000000ffff0a7224 */ /* 0x008fc800078e0a03 */
[----:B------:R-:W-:-:S04]  /*0780*/  IMAD R5, R10, R7, RZ ;  /* 0x000000070a057224 */ /* 0x000fc800078e02ff */
[----:B------:R-:W-:Y:S01]  /*0790*/  IMAD.HI.U32 R5, R3, R5, R2 ;  /* 0x0000000503057227 */ /* 0x000fe200078e0002 */
[----:B------:R-:W-:-:S03]  /*07a0*/  LOP3.LUT R26, R9, 0x110, R4, 0x78, !PT ;  /* 0x00000110091a7812 */ /* 0x000fc600078e7804 */
[--C-:B-1----:R-:W-:Y:S01]  /*07b0*/  IMAD.MOV R11, RZ, RZ, -R23.reuse ;  /* 0x000000ffff0b7224 */ /* 0x102fe200078e0a17 */
[C---:B------:R-:W-:Y:S01]  /*07c0*/  LOP3.LUT R18, R0.reuse, 0xc, RZ, 0xfc, !PT ;  /* 0x0000000c00127812 */ /* 0x040fe200078efcff */
[----:B------:R-:W-:Y:S01]  /*07d0*/  IMAD.MOV.U32 R22, RZ, RZ, RZ ;  /* 0x000000ffff167224 */ /* 0x000fe200078e00ff */
[C---:B------:R-:W-:Y:S01]  /*07e0*/  LOP3.LUT R14, R0.reuse, 0xa, RZ, 0xfc, !PT ;  /* 0x0000000a000e7812 */ /* 0x040fe200078efcff */
[----:B------:R-:W-:Y:S01]  /*07f0*/  IMAD R9, R11, R8, RZ ;  /* 0x000000080b097224 */ /* 0x000fe200078e02ff */
[----:B------:R-:W-:Y:S02]  /*0800*/  LOP3.LUT R19, R0, 0xe, RZ, 0xfc, !PT ;  /* 0x0000000e00137812 */ /* 0x000fe400078efcff */
[----:B------:R-:W-:Y:S01]  /*0810*/  IABS R3, R18 ;  /* 0x0000001200037213 */ /* 0x000fe20000000000 */
[----:B------:R-:W-:Y:S01]  /*0820*/  IMAD.HI.U32 R22, R23, R9, R22 ;  /* 0x0000000917167227 */ /* 0x000fe200078e0016 */
[----:B------:R-:W-:Y:S02]  /*0830*/  IABS R11, R14 ;  /* 0x0000000e000b7213 */ /* 0x000fe40000000000 */
[----:B------:R-:W-:-:S03]  /*0840*/  IABS R13, R19 ;  /* 0x00000013000d7213 */ /* 0x000fc60000000000 */
[----:B------:R-:W-:Y:S01]  /*0850*/  IMAD.HI.U32 R9, R22, R3, RZ ;  /* 0x0000000316097227 */ /* 0x000fe200078e00ff */
[----:B------:R-:W-:-:S03]  /*0860*/  LEA.HI R15, R6, R15, RZ, 0x7 ;  /* 0x0000000f060f7211 */ /* 0x000fc600078f38ff */
[----:B------:R-:W-:-:S04]  /*0870*/  IMAD.HI.U32 R10, R22, R11, RZ ;  /* 0x0000000b160a7227 */ /* 0x000fc800078e00ff */
[----:B------:R-:W-:-:S04]  /*0880*/  IMAD.HI.U32 R6, R22, R13, RZ ;  /* 0x0000000d16067227 */ /* 0x000fc800078e00ff */
[----:B------:R-:W-:Y:S02]  /*0890*/  IMAD.MOV R9, RZ, RZ, -R9 ;  /* 0x000000ffff097224 */ /* 0x000fe400078e0a09 */
[----:B------:R-:W-:Y:S01]  /*08a0*/  IMAD.MOV R10, RZ, RZ, -R10 ;  /* 0x000000ffff0a7224 */ /* 0x000fe200078e0a0a */
[----:B----4-:R-:W-:Y:S02]  /*08b0*/  IABS R20, R28 ;  /* 0x0000001c00147213 */ /* 0x010fe40000000000 */
[----:B------:R-:W-:Y:S02]  /*08c0*/  ISETP.GE.AND P4, PT, R28, RZ, PT ;  /* 0x000000ff1c00720c */ /* 0x000fe40003f86270 */
[----:B------:R-:W3:Y:S01]  /*08d0*/  LDL.LU R28, [R1+0xcbc] ;  /* 0x000cbc00011c7983 */ /* 0x000ee20000300800 */
[----:B--2---:R-:W-:Y:S01]  /*08e0*/  IABS R2, R27 ;  /* 0x0000001b00027213 */ /* 0x004fe20000000000 */
[----:B------:R-:W-:-:S04]  /*08f0*/  IMAD.HI.U32 R4, R5, R20, RZ ;  /* 0x0000001405047227 */ /* 0x000fc800078e00ff */
[----:B------:R-:W-:-:S04]  /*0900*/  IMAD.HI.U32 R5, R5, R2, RZ ;  /* 0x0000000205057227 */ /* 0x000fc800078e00ff */
[----:B------:R-:W-:Y:S02]  /*0910*/  IMAD.MOV R4, RZ, RZ, -R4 ;  /* 0x000000ffff047224 */ /* 0x000fe400078e0a04 */
[----:B------:R-:W-:Y:S02]  /*0920*/  IMAD.MOV R5, RZ, RZ, -R5 ;  /* 0x000000ffff057224 */ /* 0x000fe400078e0a05 */
[C---:B------:R-:W-:Y:S02]  /*0930*/  IMAD R20, R7.reuse, R4, R20 ;  /* 0x0000000407147224 */ /* 0x040fe400078e0214 */
[----:B------:R-:W-:-:S03]  /*0940*/  IMAD R2, R7, R5, R2 ;  /* 0x0000000507027224 */ /* 0x000fc600078e0202 */
[C---:B------:R-:W-:Y:S02]  /*0950*/  ISETP.GT.U32.AND P0, PT, R7.reuse, R20, PT ;  /* 0x000000140700720c */ /* 0x040fe40003f04070 */
[----:B------:R-:W-:Y:S01]  /*0960*/  ISETP.GT.U32.AND P1, PT, R7, R2, PT ;  /* 0x000000020700720c */ /* 0x000fe20003f24070 */
[----:B------:R-:W-:Y:S01]  /*0970*/  IMAD.MOV R6, RZ, RZ, -R6 ;  /* 0x000000ffff067224 */ /* 0x000fe200078e0a06 */
[----:B------:R-:W-:Y:S01]  /*0980*/  LOP3.LUT R17, R0, 0x8, RZ, 0xfc, !PT ;  /* 0x0000000800117812 */ /* 0x000fe200078efcff */
[----:B------:R-:W-:Y:S01]  /*0990*/  IMAD R16, R8, R9, R3 ;  /* 0x0000000908107224 */ /* 0x000fe200078e0203 */
[----:B------:R-:W-:Y:S01]  /*09a0*/  LOP3.LUT R9, R0, 0x6, RZ, 0xfc, !PT ;  /* 0x0000000600097812 */ /* 0x000fe200078efcff */
[----:B------:R-:W-:Y:S01]  /*09b0*/  IMAD R11, R8, R10, R11 ;  /* 0x0000000a080b7224 */ /* 0x000fe200078e020b */
[C---:B------:R-:W-:Y:S02]  /*09c0*/  LOP3.LUT R12, R0.reuse, 0x4, RZ, 0xfc, !PT ;  /* 0x00000004000c7812 */ /* 0x040fe400078efcff */
[----:B------:R-:W-:-:S03]  /*09d0*/  LOP3.LUT R10, R0, 0x2, RZ, 0xfc, !PT ;  /* 0x00000002000a7812 */ /* 0x000fc600078efcff */
[--C-:B------:R-:W-:Y:S02]  /*09e0*/  @!P0 IMAD.IADD R20, R20, 0x1, -R7.reuse ;  /* 0x0000000114148824 */ /* 0x100fe400078e0a07 */
[----:B------:R-:W-:Y:S01]  /*09f0*/  @!P1 IMAD.IADD R2, R2, 0x1, -R7 ;  /* 0x0000000102029824 */ /* 0x000fe200078e0a07 */
[----:B------:R-:W-:Y:S01]  /*0a00*/  ISETP.GE.AND P2, PT, R0, RZ, PT ;  /* 0x000000ff0000720c */ /* 0x000fe20003f46270 */
[----:B------:R-:W-:Y:S01]  /*0a10*/  IMAD R13, R8, R6, R13 ;  /* 0x00000006080d7224 */ /* 0x000fe200078e020d */
[C---:B------:R-:W-:Y:S02]  /*0a20*/  ISETP.GT.U32.AND P0, PT, R7.reuse, R20, PT ;  /* 0x000000140700720c */ /* 0x040fe40003f04070 */
[----:B------:R-:W-:Y:S02]  /*0a30*/  ISETP.GT.U32.AND P3, PT, R7, R2, PT ;  /* 0x000000020700720c */ /* 0x000fe40003f64070 */
[----:B------:R-:W-:Y:S02]  /*0a40*/  IABS R6, R17 ;  /* 0x0000001100067213 */ /* 0x000fe40000000000 */
[----:B------:R-:W-:-:S02]  /*0a50*/  IABS R5, R9 ;  /* 0x0000000900057213 */ /* 0x000fc40000000000 */
[----:B------:R-:W-:Y:S02]  /*0a60*/  IABS R4, R12 ;  /* 0x0000000c00047213 */ /* 0x000fe40000000000 */
[----:B------:R-:W-:Y:S02]  /*0a70*/  IABS R3, R10 ;  /* 0x0000000a00037213 */ /* 0x000fe40000000000 */
[----:B------:R-:W-:Y:S01]  /*0a80*/  IABS R0, R0 ;  /* 0x0000000000007213 */ /* 0x000fe20000000000 */
[----:B------:R-:W-:Y:S01]  /*0a90*/  IMAD.HI.U32 R25, R22, R6, RZ ;  /* 0x0000000616197227 */ /* 0x000fe200078e00ff */
[----:B------:R-:W-:Y:S02]  /*0aa0*/  ISETP.GE.AND P1, PT, R27, RZ, PT ;  /* 0x000000ff1b00720c */ /* 0x000fe40003f26270 */
[----:B------:R-:W-:Y:S01]  /*0ab0*/  ISETP.GT.U32.AND P6, PT, R8, R13, PT ;  /* 0x0000000d0800720c */ /* 0x000fe20003fc4070 */
[----:B------:R-:W-:Y:S01]  /*0ac0*/  IMAD.HI.U32 R24, R22, R5, RZ ;  /* 0x0000000516187227 */ /* 0x000fe200078e00ff */
[----:B------:R-:W-:Y:S01]  /*0ad0*/  ISETP.GT.U32.AND P5, PT, R8, R16, PT ;  /* 0x000000100800720c */ /* 0x000fe20003fa4070 */
[----:B------:R-:W2:Y:S02]  /*0ae0*/  LDL.LU R27, [R1+0xcb8] ;  /* 0x000cb800011b7983 */ /* 0x000ea40000300800 */
[----:B------:R-:W-:-:S04]  /*0af0*/  IMAD.HI.U32 R23, R22, R4, RZ ;  /* 0x0000000416177227 */ /* 0x000fc800078e00ff */
[----:B------:R-:W-:-:S04]  /*0b00*/  IMAD.HI.U32 R21, R22, R3, RZ ;  /* 0x0000000316157227 */ /* 0x000fc800078e00ff */
[----:B------:R-:W-:-:S04]  /*0b10*/  IMAD.HI.U32 R22, R22, R0, RZ ;  /* 0x0000000016167227 */ /* 0x000fc800078e00ff */
[----:B------:R-:W-:Y:S02]  /*0b20*/  IMAD.MOV R22, RZ, RZ, -R22 ;  /* 0x000000ffff167224 */ /* 0x000fe400078e0a16 */
[----:B------:R-:W-:Y:S02]  /*0b30*/  IMAD.MOV R24, RZ, RZ, -R24 ;  /* 0x000000ffff187224 */ /* 0x000fe400078e0a18 */
[--C-:B------:R-:W-:Y:S02]  /*0b40*/  @!P0 IMAD.IADD R20, R20, 0x1, -R7.reuse ;  /* 0x0000000114148824 */ /* 0x100fe400078e0a07 */
[----:B------:R-:W-:Y:S02]  /*0b50*/  @!P3 IMAD.IADD R2, R2, 0x1, -R7 ;  /* 0x000000010202b824 */ /* 0x000fe400078e0a07 */
[----:B------:R-:W-:Y:S02]  /*0b60*/  IMAD.MOV R25, RZ, RZ, -R25 ;  /* 0x000000ffff197224 */ /* 0x000fe400078e0a19 */
[----:B------:R-:W-:-:S02]  /*0b70*/  IMAD R0, R8, R22, R0 ;  /* 0x0000001608007224 */ /* 0x000fc400078e0200 */
[C---:B------:R-:W-:Y:S02]  /*0b80*/  IMAD R5, R8.reuse, R24, R5 ;  /* 0x0000001808057224 */ /* 0x040fe400078e0205 */
[----:B------:R-:W-:Y:S02]  /*0b90*/  IMAD.MOV.U32 R22, RZ, RZ, R20 ;  /* 0x000000ffff167224 */ /* 0x000fe400078e0014 */
[----:B------:R-:W-:Y:S02]  /*0ba0*/  IMAD.MOV.U32 R24, RZ, RZ, R2 ;  /* 0x000000ffff187224 */ /* 0x000fe400078e0002 */
[----:B------:R-:W-:Y:S02]  /*0bb0*/  IMAD.MOV R23, RZ, RZ, -R23 ;  /* 0x000000ffff177224 */ /* 0x000fe400078e0a17 */
[C---:B------:R-:W-:Y:S01]  /*0bc0*/  IMAD R6, R8.reuse, R25, R6 ;  /* 0x0000001908067224 */ /* 0x040fe200078e0206 */
[----:B------:R-:W-:Y:S01]  /*0bd0*/  ISETP.NE.AND P0, PT, RZ, c[0x0][0x178], PT ;  /* 0x00005e00ff007a0c */ /* 0x000fe20003f05270 */
[----:B------:R-:W-:Y:S01]  /*0be0*/  @!P4 IMAD.MOV R22, RZ, RZ, -R22 ;  /* 0x000000ffff16c224 */ /* 0x000fe200078e0a16 */
[----:B------:R-:W-:Y:S01]  /*0bf0*/  LOP3.LUT R7, RZ, c[0x0][0x178], RZ, 0x33, !PT ;  /* 0x00005e00ff077a12 */ /* 0x000fe200078e33ff */
[----:B------:R-:W-:Y:S01]  /*0c00*/  @!P1 IMAD.MOV R24, RZ, RZ, -R24 ;  /* 0x000000ffff189224 */ /* 0x000fe200078e0a18 */
[C---:B------:R-:W-:Y:S01]  /*0c10*/  ISETP.GT.U32.AND P3, PT, R8.reuse, R11, PT ;  /* 0x0000000b0800720c */ /* 0x040fe20003f64070 */
[C---:B------:R-:W-:Y:S01]  /*0c20*/  IMAD R4, R8.reuse, R23, R4 ;  /* 0x0000001708047224 */ /* 0x040fe200078e0204 */
[----:B------:R-:W-:-:S02]  /*0c30*/  ISETP.GT.U32.AND P4, PT, R8, R6, PT ;  /* 0x000000060800720c */ /* 0x000fc40003f84070 */
[C---:B------:R-:W-:Y:S02]  /*0c40*/  SEL R2, R7.reuse, R22, !P0 ;  /* 0x0000001607027207 */ /* 0x040fe40004000000 */
[----:B------:R-:W-:Y:S01]  /*0c50*/  SEL R7, R7, R24, !P0 ;  /* 0x0000001807077207 */ /* 0x000fe20004000000 */
[----:B------:R-:W-:Y:S01]  /*0c60*/  IMAD.MOV R21, RZ, RZ, -R21 ;  /* 0x000000ffff157224 */ /* 0x000fe200078e0a15 */
[C---:B------:R-:W-:Y:S02]  /*0c70*/  ISETP.GT.U32.AND P0, PT, R8.reuse, R4, PT ;  /* 0x000000040800720c */ /* 0x040fe40003f04070 */
[C---:B------:R-:W-:Y:S01]  /*0c80*/  ISETP.GT.U32.AND P1, PT, R8.reuse, R5, PT ;  /* 0x000000050800720c */ /* 0x040fe20003f24070 */
[C---:B------:R-:W-:Y:S02]  /*0c90*/  IMAD R3, R8.reuse, R21, R3 ;  /* 0x0000001508037224 */ /* 0x040fe400078e0203 */
[--C-:B------:R-:W-:Y:S02]  /*0ca0*/  @!P6 IMAD.IADD R13, R13, 0x1, -R8.reuse ;  /* 0x000000010d0de824 */ /* 0x100fe400078e0a08 */
[--C-:B------:R-:W-:Y:S01]  /*0cb0*/  @!P3 IMAD.IADD R11, R11, 0x1, -R8.reuse ;  /* 0x000000010b0bb824 */ /* 0x100fe200078e0a08 */
[----:B------:R-:W-:Y:S01]  /*0cc0*/  ISETP.GT.U32.AND P6, PT, R8, R3, PT ;  /* 0x000000030800720c */ /* 0x000fe20003fc4070 */
[--C-:B------:R-:W-:Y:S01]  /*0cd0*/  @!P4 IMAD.IADD R6, R6, 0x1, -R8.reuse ;  /* 0x000000010606c824 */ /* 0x100fe200078e0a08 */
[----:B------:R-:W-:Y:S01]  /*0ce0*/  ISETP.GT.U32.AND P4, PT, R8, R13, PT ;  /* 0x0000000d0800720c */ /* 0x000fe20003f84070 */
[----:B------:R-:W-:-:S02]  /*0cf0*/  @!P5 IMAD.IADD R16, R16, 0x1, -R8 ;  /* 0x000000011010d824 */ /* 0x000fc400078e0a08 */
[--C-:B------:R-:W-:Y:S01]  /*0d00*/  @!P0 IMAD.IADD R4, R4, 0x1, -R8.reuse ;  /* 0x0000000104048824 */ /* 0x100fe200078e0a08 */
[C---:B------:R-:W-:Y:S01]  /*0d10*/  ISETP.GT.U32.AND P0, PT, R8.reuse, R11, PT ;  /* 0x0000000b0800720c */ /* 0x040fe20003f04070 */
[--C-:B------:R-:W-:Y:S01]  /*0d20*/  @!P1 IMAD.IADD R5, R5, 0x1, -R8.reuse ;  /* 0x0000000105059824 */ /* 0x100fe200078e0a08 */
[C---:B------:R-:W-:Y:S02]  /*0d30*/  ISETP.GT.U32.AND P3, PT, R8.reuse, R16, PT ;  /* 0x000000100800720c */ /* 0x040fe40003f64070 */
[----:B------:R-:W-:Y:S02]  /*0d40*/  ISETP.GE.AND P1, PT, R19, RZ, PT ;  /* 0x000000ff1300720c */ /* 0x000fe40003f26270 */
[----:B------:R-:W-:Y:S01]  /*0d50*/  ISETP.GT.U32.AND P5, PT, R8, R0, PT ;  /* 0x000000000800720c */ /* 0x000fe20003fa4070 */
[--C-:B------:R-:W-:Y:S01]  /*0d60*/  @!P6 IMAD.IADD R3, R3, 0x1, -R8.reuse ;  /* 0x000000010303e824 */ /* 0x100fe200078e0a08 */
[----:B------:R-:W-:Y:S01]  /*0d70*/  ISETP.GE.AND P6, PT, R18, RZ, PT ;  /* 0x000000ff1200720c */ /* 0x000fe20003fc6270 */
[----:B------:R-:W-:Y:S01]  /*0d80*/  @!P4 IMAD.IADD R13, R13, 0x1, -R8 ;  /* 0x000000010d0dc824 */ /* 0x000fe200078e0a08 */
[----:B------:R-:W-:-:S03]  /*0d90*/  ISETP.GT.U32.AND P4, PT, R8, R6, PT ;  /* 0x000000060800720c */ /* 0x000fc60003f84070 */
[--C-:B------:R-:W-:Y:S01]  /*0da0*/  @!P0 IMAD.IADD R11, R11, 0x1, -R8.reuse ;  /* 0x000000010b0b8824 */ /* 0x100fe200078e0a08 */
[----:B------:R-:W-:Y:S01]  /*0db0*/  ISETP.GT.U32.AND P0, PT, R8, R4, PT ;  /* 0x000000040800720c */ /* 0x000fe20003f04070 */
[--C-:B------:R-:W-:Y:S01]  /*0dc0*/  @!P3 IMAD.IADD R16, R16, 0x1, -R8.reuse ;  /* 0x000000011010b824 */ /* 0x100fe200078e0a08 */
[C---:B------:R-:W-:Y:S01]  /*0dd0*/  ISETP.GT.U32.AND P3, PT, R8.reuse, R5, PT ;  /* 0x000000050800720c */ /* 0x040fe20003f64070 */
[----:B------:R-:W-:Y:S01]  /*0de0*/  @!P1 IMAD.MOV R13, RZ, RZ, -R13 ;  /* 0x000000ffff0d9224 */ /* 0x000fe200078e0a0d */
[----:B------:R-:W-:Y:S01]  /*0df0*/  ISETP.GT.U32.AND P1, PT, R8, R3, PT ;  /* 0x000000030800720c */ /* 0x000fe20003f24070 */
[----:B------:R-:W-:Y:S01]  /*0e00*/  @!P5 IMAD.IADD R0, R0, 0x1, -R8 ;  /* 0x000000010000d824 */ /* 0x000fe200078e0a08 */
[----:B------:R-:W-:Y:S01]  /*0e10*/  LOP3.LUT R20, R29, 0x7, RZ, 0xc0, !PT ;  /* 0x000000071d147812 */ /* 0x000fe200078ec0ff */
[----:B------:R-:W-:-:S03]  /*0e20*/  @!P6 IMAD.MOV R16, RZ, RZ, -R16 ;  /* 0x000000ffff10e224 */ /* 0x000fc600078e0a10 */
[----:B------:R-:W-:Y:S01]  /*0e30*/  ISETP.GT.U32.AND P5, PT, R8, R0, PT ;  /* 0x000000000800720c */ /* 0x000fe20003fa4070 */
[--C-:B------:R-:W-:Y:S01]  /*0e40*/  @!P4 IMAD.IADD R6, R6, 0x1, -R8.reuse ;  /* 0x000000010606c824 */ /* 0x100fe200078e0a08 */
[----:B------:R-:W-:Y:S02]  /*0e50*/  ISETP.GE.AND P6, PT, R14, RZ, PT ;  /* 0x000000ff0e00720c */ /* 0x000fe40003fc6270 */
[----:B------:R-:W-:Y:S01]  /*0e60*/  ISETP.GE.AND P4, PT, R17, RZ, PT ;  /* 0x000000ff1100720c */ /* 0x000fe20003f86270 */
[--C-:B------:R-:W-:Y:S01]  /*0e70*/  @!P0 IMAD.IADD R4, R4, 0x1, -R8.reuse ;  /* 0x0000000104048824 */ /* 0x100fe200078e0a08 */
[----:B------:R-:W-:Y:S01]  /*0e80*/  ISETP.GE.AND P0, PT, R12, RZ, PT ;  /* 0x000000ff0c00720c */ /* 0x000fe20003f06270 */
[--C-:B------:R-:W-:Y:S01]  /*0e90*/  @!P3 IMAD.IADD R5, R5, 0x1, -R8.reuse ;  /* 0x000000010505b824 */ /* 0x100fe200078e0a08 */
[----:B------:R-:W-:Y:S01]  /*0ea0*/  ISETP.GE.AND P3, PT, R9, RZ, PT ;  /* 0x000000ff0900720c */ /* 0x000fe20003f66270 */
[----:B------:R-:W-:Y:S01]  /*0eb0*/  @!P1 IMAD.IADD R3, R3, 0x1, -R8 ;  /* 0x0000000103039824 */ /* 0x000fe200078e0a08 */
[----:B------:R-:W-:Y:S01]  /*0ec0*/  ISETP.GE.AND P1, PT, R10, RZ, PT ;  /* 0x000000ff0a00720c */ /* 0x000fe20003f26270 */
[----:B------:R-:W-:-:S02]  /*0ed0*/  IMAD.SHL.U32 R21, R29, 0x2, RZ ;  /* 0x000000021d157824 */ /* 0x000fc400078e00ff */
[----:B------:R-:W-:Y:S01]  /*0ee0*/  IMAD R22, R20, 0x110, RZ ;  /* 0x0000011014167824 */ /* 0x000fe200078e02ff */
[----:B------:R-:W-:Y:S01]  /*0ef0*/  LOP3.LUT R10, RZ, c[0x0][0x17c], RZ, 0x33, !PT ;  /* 0x00005f00ff0a7a12 */ /* 0x000fe200078e33ff */
[----:B------:R-:W-:Y:S01]  /*0f00*/  @!P5 IMAD.IADD R0, R0, 0x1, -R8 ;  /* 0x000000010000d824 */ /* 0x000fe200078e0a08 */
[----:B------:R-:W-:Y:S01]  /*0f10*/  ISETP.NE.AND P5, PT, RZ, c[0x0][0x17c], PT ;  /* 0x00005f00ff007a0c */ /* 0x000fe20003fa5270 */
[----:B------:R-:W-:Y:S01]  /*0f20*/  IMAD.SHL.U32 R18, R29, 0x200, RZ ;  /* 0x000002001d127824 */ /* 0x000fe200078e00ff */
[----:B------:R-:W-:Y:S02]  /*0f30*/  LOP3.LUT R23, R22, 0x30, R21, 0x78, !PT ;  /* 0x0000003016177812 */ /* 0x000fe400078e7815 */
[----:B------:R-:W-:Y:S01]  /*0f40*/  LOP3.LUT R21, R21, 0x10, RZ, 0xc0, !PT ;  /* 0x0000001015157812 */ /* 0x000fe200078ec0ff */
[----:B------:R-:W-:Y:S01]  /*0f50*/  @!P6 IMAD.MOV R11, RZ, RZ, -R11 ;  /* 0x000000ffff0be224 */ /* 0x000fe200078e0a0b */
[----:B------:R-:W-:Y:S01]  /*0f60*/  SEL R13, R10, R13, !P5 ;  /* 0x0000000d0a0d7207 */ /* 0x000fe20006800000 */
[----:B------:R-:W-:Y:S01]  /*0f70*/  @!P4 IMAD.MOV R6, RZ, RZ, -R6 ;  /* 0x000000ffff06c224 */ /* 0x000fe200078e0a06 */
[----:B------:R-:W-:Y:S01]  /*0f80*/  STL [R1+0x3a4], R23 ;  /* 0x0003a41701007387 */ /* 0x000fe20000100800 */
[----:B------:R-:W-:Y:S01]  /*0f90*/  IMAD.MOV.U32 R14, RZ, RZ, R3 ;  /* 0x000000ffff0e7224 */ /* 0x000fe200078e0003 */
[----:B------:R-:W-:Y:S01]  /*0fa0*/  LOP3.LUT R21, R21, 0xe0, R29, 0xf8, !PT ;  /* 0x000000e015157812 */ /* 0x000fe200078ef81d */
[----:B------:R-:W-:Y:S01]  /*0fb0*/  @!P2 IMAD.MOV R0, RZ, RZ, -R0 ;  /* 0x000000ffff00a224 */ /* 0x000fe200078e0a00 */
[----:B------:R0:W-:Y:S01]  /*0fc0*/  STL [R1+0xca8], R18 ;  /* 0x000ca81201007387 */ /* 0x0001e20000100800 */
[----:B------:R-:W-:Y:S01]  /*0fd0*/  LOP3.LUT R29, R18, 0x2000, RZ, 0xc0, !PT ;  /* 0x00002000121d7812 */ /* 0x000fe200078ec0ff */
[----:B------:R-:W-:Y:S01]  /*0fe0*/  @!P0 IMAD.MOV R4, RZ, RZ, -R4 ;  /* 0x000000ffff048224 */ /* 0x000fe200078e0a04 */
[C---:B------:R-:W-:Y:S01]  /*0ff0*/  SEL R11, R10.reuse, R11, !P5 ;  /* 0x0000000b0a0b7207 */ /* 0x040fe20006800000 */
[----:B------:R-:W-:Y:S01]  /*1000*/  @!P3 IMAD.MOV R5, RZ, RZ, -R5 ;  /* 0x000000ffff05b224 */ /* 0x000fe200078e0a05 */
[C---:B------:R-:W-:Y:S01]  /*1010*/  SEL R17, R10.reuse, R6, !P5 ;  /* 0x000000060a117207 */ /* 0x040fe20006800000 */
[----:B------:R-:W-:Y:S01]  /*1020*/  @!P1 IMAD.MOV R14, RZ, RZ, -R14 ;  /* 0x000000ffff0e9224 */ /* 0x000fe200078e0a0e */
[C---:B0-----:R-:W-:Y:S01]  /*1030*/  SEL R18, R10.reuse, R16, !P5 ;  /* 0x000000100a127207 */ /* 0x041fe20006800000 */
[----:B------:R-:W-:Y:S01]  /*1040*/  IMAD R16, R13, c[0x0][0x190], RZ ;  /* 0x000064000d107a24 */ /* 0x000fe200078e02ff */
[C---:B------:R-:W-:Y:S01]  /*1050*/  SEL R6, R10.reuse, R0, !P5 ;  /* 0x000000000a067207 */ /* 0x040fe20006800000 */
[----:B------:R-:W-:Y:S01]  /*1060*/  IMAD R11, R11, c[0x0][0x190], RZ ;  /* 0x000064000b0b7a24 */ /* 0x000fe200078e02ff */
[----:B------:R-:W-:Y:S01]  /*1070*/  SEL R3, R10, R4, !P5 ;  /* 0x000000040a037207 */ /* 0x000fe20006800000 */
[----:B------:R-:W-:Y:S01]  /*1080*/  IMAD R13, R18, c[0x0][0x190], RZ ;  /* 0x00006400120d7a24 */ /* 0x000fe200078e02ff */
[----:B------:R-:W-:-:S02]  /*1090*/  SEL R5, R10, R5, !P5 ;  /* 0x000000050a057207 */ /* 0x000fc40006800000 */
[----:B------:R-:W-:Y:S01]  /*10a0*/  SEL R4, R10, R14, !P5 ;  /* 0x0000000e0a047207 */ /* 0x000fe20006800000 */
[----:B------:R-:W-:Y:S02]  /*10b0*/  IMAD R3, R3, c[0x0][0x190], RZ ;  /* 0x0000640003037a24 */ /* 0x000fe400078e02ff */
[----:B------:R-:W-:Y:S02]  /*10c0*/  IMAD R5, R5, c[0x0][0x190], RZ ;  /* 0x0000640005057a24 */ /* 0x000fe400078e02ff */
[----:B------:R-:W-:Y:S02]  /*10d0*/  IMAD R4, R4, c[0x0][0x190], RZ ;  /* 0x0000640004047a24 */ /* 0x000fe400078e02ff */
[----:B------:R-:W-:Y:S02]  /*10e0*/  IMAD R7, R7, c[0x0][0x184], RZ ;  /* 0x0000610007077a24 */ /* 0x000fe400078e02ff */
[----:B------:R-:W-:Y:S02]  /*10f0*/  IMAD R6, R6, c[0x0][0x190], RZ ;  /* 0x0000640006067a24 */ /* 0x000fe400078e02ff */
[----:B------:R-:W-:-:S02]  /*1100*/  IMAD R2, R2, c[0x0][0x184], RZ ;  /* 0x0000610002027a24 */ /* 0x000fc400078e02ff */
[----:B------:R-:W-:-:S04]  /*1110*/  IMAD.MOV.U32 R9, RZ, RZ, c[0x0][0x188] ;  /* 0x00006200ff097624 */ /* 0x000fc800078e00ff */
[C---:B------:R-:W-:Y:S02]  /*1120*/  IMAD R10, R9.reuse, 0x7f, RZ ;  /* 0x0000007f090a7824 */ /* 0x040fe400078e02ff */
[----:B------:R-:W-:Y:S02]  /*1130*/  IMAD R14, R9, 0x7e, RZ ;  /* 0x0000007e090e7824 */ /* 0x000fe400078e02ff */
[----:B---3--:R-:W-:-:S05]  /*1140*/  IMAD R8, R28, c[0x0][0x18c], RZ ;  /* 0x000063001c087a24 */ /* 0x008fca00078e02ff */
[----:B------:R-:W-:-:S04]  /*1150*/  LEA R12, P6, R8, c[0x0][0x168], 0x1 ;  /* 0x00005a00080c7a11 */ /* 0x000fc800078c08ff */
[----:B------:R-:W-:Y:S01]  /*1160*/  LEA.HI.X.SX32 R0, R8, c[0x0][0x16c], 0x1, P6 ;  /* 0x00005b0008007a11 */ /* 0x000fe200030f0eff */
[----:B------:R-:W-:Y:S01]  /*1170*/  IMAD R8, R17, c[0x0][0x190], RZ ;  /* 0x0000640011087a24 */ /* 0x000fe200078e02ff */
[-C--:B------:R-:W-:Y:S02]  /*1180*/  LEA R17, P5, R16, R12.reuse, 0x1 ;  /* 0x0000000c10117211 */ /* 0x080fe400078a08ff */
[-C--:B------:R-:W-:Y:S02]  /*1190*/  LEA R19, P6, R13, R12.reuse, 0x1 ;  /* 0x0000000c0d137211 */ /* 0x080fe400078c08ff */
[-C--:B------:R-:W-:Y:S01]  /*11a0*/  LEA R18, P0, R11, R12.reuse, 0x1 ;  /* 0x0000000c0b127211 */ /* 0x080fe200078008ff */
[----:B------:R0:W-:Y:S04]  /*11b0*/  STL [R1+0x44c], R17 ;  /* 0x00044c1101007387 */ /* 0x0001e80000100800 */
[----:B------:R1:W-:Y:S01]  /*11c0*/  STL [R1+0x454], R19 ;  /* 0x0004541301007387 */ /* 0x0003e20000100800 */
[----:B0-----:R-:W-:-:S03]  /*11d0*/  LEA R17, P1, R8, R12, 0x1 ;  /* 0x0000000c08117211 */ /* 0x001fc600078208ff */
[----:B------:R0:W-:Y:S01]  /*11e0*/  STL [R1+0x45c], R18 ;  /* 0x00045c1201007387 */ /* 0x0001e20000100800 */
[----:B-1----:R-:W-:-:S03]  /*11f0*/  LEA R19, P2, R5, R12, 0x1 ;  /* 0x0000000c05137211 */ /* 0x002fc600078408ff */
[----:B------:R1:W-:Y:S01]  /*1200*/  STL [R1+0xc50], R17 ;  /* 0x000c501101007387 */ /* 0x0003e20000100800 */
[----:B------:R-:W-:Y:S02]  /*1210*/  LEA.HI.X.SX32 R16, R16, R0, 0x1, P5 ;  /* 0x0000000010107211 */ /* 0x000fe400028f0eff */
[-C--:B0-----:R-:W-:Y:S01]  /*1220*/  LEA R18, P3, R3, R12.reuse, 0x1 ;  /* 0x0000000c03127211 */ /* 0x081fe200078608ff */
[----:B------:R-:W-:Y:S01]  /*1230*/  STL [R1+0xc58], R19 ;  /* 0x000c581301007387 */ /* 0x000fe20000100800 */
[----:B-1----:R-:W-:-:S03]  /*1240*/  LEA R17, P4, R4, R12, 0x1 ;  /* 0x0000000c04117211 */ /* 0x002fc600078808ff */
[----:B------:R0:W-:Y:S01]  /*1250*/  STL [R1+0xc60], R18 ;  /* 0x000c601201007387 */ /* 0x0001e20000100800 */
[----:B------:R-:W-:-:S03]  /*1260*/  LEA.HI.X.SX32 R13, R13, R0, 0x1, P6 ;  /* 0x000000000d0d7211 */ /* 0x000fc600030f0eff */
[----:B------:R-:W-:Y:S01]  /*1270*/  STL [R1+0xc68], R17 ;  /* 0x000c681101007387 */ /* 0x000fe20000100800 */
[----:B------:R-:W-:-:S03]  /*1280*/  LEA.HI.X.SX32 R11, R11, R0, 0x1, P0 ;  /* 0x000000000b0b7211 */ /* 0x000fc600000f0eff */
[----:B------:R1:W-:Y:S01]  /*1290*/  STL [R1+0x448], R16 ;  /* 0x0004481001007387 */ /* 0x0003e20000100800 */
[----:B0-----:R-:W-:-:S04]  /*12a0*/  LEA R18, P5, R7, c[0x0][0x160], 0x1 ;  /* 0x0000580007127a11 */ /* 0x001fc800078a08ff */
[----:B------:R-:W-:Y:S02]  /*12b0*/  LEA.HI.X.SX32 R19, R7, c[0x0][0x164], 0x1, P5 ;  /* 0x0000590007137a11 */ /* 0x000fe400028f0eff */
[----:B------:R-:W-:Y:S02]  /*12c0*/  LEA.HI.X.SX32 R7, R8, R0, 0x1, P1 ;  /* 0x0000000008077211 */ /* 0x000fe400008f0eff */
[----:B-1----:R-:W-:Y:S01]  /*12d0*/  LEA R16, P6, R6, R12, 0x1 ;  /* 0x0000000c06107211 */ /* 0x002fe200078c08ff */
[----:B------:R0:W-:Y:S01]  /*12e0*/  STL [R1+0x450], R13 ;  /* 0x0004500d01007387 */ /* 0x0001e20000100800 */
[----:B------:R-:W-:-:S03]  /*12f0*/  LEA.HI.X.SX32 R5, R5, R0, 0x1, P2 ;  /* 0x0000000005057211 */ /* 0x000fc600010f0eff */
[----:B------:R-:W-:Y:S01]  /*1300*/  STL [R1+0xc70], R16 ;  /* 0x000c701001007387 */ /* 0x000fe20000100800 */
[----:B------:R-:W-:-:S03]  /*1310*/  LEA R12, P0, R2, c[0x0][0x160], 0x1 ;  /* 0x00005800020c7a11 */ /* 0x000fc600078008ff */
[----:B------:R-:W-:Y:S04]  /*1320*/  STL [R1+0x458], R11 ;  /* 0x0004580b01007387 */ /* 0x000fe80000100800 */
[----:B------:R1:W-:Y:S01]  /*1330*/  STL [R1+0xc34], R7 ;  /* 0x000c340701007387 */ /* 0x0003e20000100800 */
[----:B0-----:R-:W-:-:S03]  /*1340*/  LEA.HI.X.SX32 R13, R2, c[0x0][0x164], 0x1, P0 ;  /* 0x00005900020d7a11 */ /* 0x001fc600000f0eff */
[----:B------:R-:W-:Y:S04]  /*1350*/  STL.64 [R1+0x118], R18 ;  /* 0x0001181201007387 */ /* 0x000fe80000100a00 */
[----:B------:R0:W-:Y:S01]  /*1360*/  STL [R1+0xc54], R5 ;  /* 0x000c540501007387 */ /* 0x0001e20000100800 */
[-C--:B-1----:R-:W-:Y:S02]  /*1370*/  LEA.HI.X.SX32 R7, R4, R0.reuse, 0x1, P4 ;  /* 0x0000000004077211 */ /* 0x082fe400020f0eff */
[-C--:B0-----:R-:W-:Y:S01]  /*1380*/  LEA.HI.X.SX32 R5, R3, R0.reuse, 0x1, P3 ;  /* 0x0000000003057211 */ /* 0x081fe200018f0eff */
[----:B------:R-:W-:Y:S01]  /*1390*/  IMAD.WIDE R2, R10, 0x2, R18 ;  /* 0x000000020a027825 */ /* 0x000fe200078e0212 */
[----:B------:R-:W-:-:S03]  /*13a0*/  LEA.HI.X.SX32 R0, R6, R0, 0x1, P6 ;  /* 0x0000000006007211 */ /* 0x000fc600030f0eff */
[----:B------:R0:W-:Y:S04]  /*13b0*/  STL [R1+0xc5c], R5 ;  /* 0x000c5c0501007387 */ /* 0x0001e80000100800 */
[----:B------:R-:W-:Y:S04]  /*13c0*/  STL.64 [R1+0x120], R12 ;  /* 0x0001200c01007387 */ /* 0x000fe80000100a00 */
[----:B------:R1:W-:Y:S01]  /*13d0*/  STL [R1+0xc64], R7 ;  /* 0x000c640701007387 */ /* 0x0003e20000100800 */
[----:B0-----:R-:W-:-:S03]  /*13e0*/  IMAD.WIDE R4, R10, 0x2, R12 ;  /* 0x000000020a047825 */ /* 0x001fc600078e020c */
[----:B------:R-:W-:Y:S04]  /*13f0*/  STL [R1+0xc74], R2 ;  /* 0x000c740201007387 */ /* 0x000fe80000100800 */
[----:B------:R-:W-:Y:S04]  /*1400*/  STL [R1+0xc6c], R0 ;  /* 0x000c6c0001007387 */ /* 0x000fe80000100800 */
[----:B------:R0:W-:Y:S01]  /*1410*/  STL [R1+0xc48], R3 ;  /* 0x000c480301007387 */ /* 0x0001e20000100800 */
[----:B-1----:R-:W-:-:S03]  /*1420*/  IMAD.WIDE R6, R14, 0x2, R12 ;  /* 0x000000020e067825 */ /* 0x002fc600078e020c */
[----:B------:R1:W-:Y:S01]  /*1430*/  STL [R1+0xc4c], R4 ;  /* 0x000c4c0401007387 */ /* 0x0003e20000100800 */
[----:B0-----:R-:W-:-:S03]  /*1440*/  IMAD.WIDE R2, R14, 0x2, R18 ;  /* 0x000000020e027825 */ /* 0x001fc600078e0212 */
[----:B------:R-:W-:Y:S01]  /*1450*/  STL [R1+0xc40], R5 ;  /* 0x000c400501007387 */ /* 0x000fe20000100800 */
[----:B-1----:R-:W-:-:S03]  /*1460*/  IMAD R4, R9, 0x7d, RZ ;  /* 0x0000007d09047824 */ /* 0x002fc600078e02ff */
[----:B------:R-:W-:Y:S04]  /*1470*/  STL [R1+0xc44], R2 ;  /* 0x000c440201007387 */ /* 0x000fe80000100800 */
[----:B------:R0:W-:Y:S01]  /*1480*/  STL [R1+0xc38], R3 ;  /* 0x000c380301007387 */ /* 0x0001e20000100800 */
[----:B------:R-:W-:-:S03]  /*1490*/  IMAD R0, R9, 0x7c, RZ ;  /* 0x0000007c09007824 */ /* 0x000fc600078e02ff */
[----:B------:R-:W-:Y:S01]  /*14a0*/  STL [R1+0xc3c], R6 ;  /* 0x000c3c0601007387 */ /* 0x000fe20000100800 */
[----:B0-----:R-:W-:-:S03]  /*14b0*/  IMAD.WIDE R2, R4, 0x2, R18 ;  /* 0x0000000204027825 */ /* 0x001fc600078e0212 */
[----:B------:R0:W-:Y:S01]  /*14c0*/  STL [R1+0xc14], R7 ;  /* 0x000c140701007387 */ /* 0x0001e20000100800 */
[----:B------:R-:W-:-:S03]  /*14d0*/  IMAD.WIDE R4, R4, 0x2, R12 ;  /* 0x0000000204047825 */ /* 0x000fc600078e020c */
[----:B------:R-:W-:Y:S04]  /*14e0*/  STL [R1+0xc30], R2 ;  /* 0x000c300201007387 */ /* 0x000fe80000100800 */
[----:B------:R1:W-:Y:S04]  /*14f0*/  STL [R1+0xc28], R3 ;  /* 0x000c280301007387 */ /* 0x0003e80000100800 */
[----:B------:R3:W-:Y:S01]  /*1500*/  STL [R1+0xc2c], R4 ;  /* 0x000c2c0401007387 */ /* 0x0007e20000100800 */
[----:B0-----:R-:W-:-:S04]  /*1510*/  IMAD.WIDE R6, R0, 0x2, R12 ;  /* 0x0000000200067825 */ /* 0x001fc800078e020c */
[----:B-1----:R-:W-:Y:S01]  /*1520*/  IMAD.WIDE R2, R0, 0x2, R18 ;  /* 0x0000000200027825 */ /* 0x002fe200078e0212 */
[----:B------:R-:W-:Y:S03]  /*1530*/  STL [R1+0xc20], R5 ;  /* 0x000c200501007387 */ /* 0x000fe60000100800 */
[C---:B---3--:R-:W-:Y:S01]  /*1540*/  IMAD R4, R9.reuse, 0x7b, RZ ;  /* 0x0000007b09047824 */ /* 0x048fe200078e02ff */
        /* <DEDUP_REMOVED lines=115> */
[----:B------:R1:W-:Y:S01]  /*1c80*/  STL [R1+0xb1c], R6 ;  /* 0x000b1c0601007387 */ /* 0x0003e20000100800 */
[----:B0-----:R-:W-:-:S03]  /*1c90*/  IMAD.WIDE R2, R4, 0x2, R18 ;  /* 0x0000000204027825 */ /* 0x001fc600078e0212 */
[----:B------:R-:W-:Y:S01]  /*1ca0*/  STL [R1+0x460], R7 ;  /* 0x0004600701007387 */ /* 0x000fe20000100800 */
[----:B------:R-:W-:-:S03]  /*1cb0*/  IMAD.WIDE R4, R4, 0x2, R12 ;  /* 0x0000000204047825 */ /* 0x000fc600078e020c */
[----:B------:R-:W-:Y:S04]  /*1cc0*/  STL [R1+0xb10], R2 ;  /* 0x000b100201007387 */ /* 0x000fe80000100800 */
[----:B------:R0:W-:Y:S01]  /*1cd0*/  STL [R1+0xb08], R3 ;  /* 0x000b080301007387 */ /* 0x0001e20000100800 */
[----:B-1----:R-:W-:-:S03]  /*1ce0*/  IMAD R6, R9, 0x69, RZ ;  /* 0x0000006909067824 */ /* 0x002fc600078e02ff */
[----:B------:R-:W-:Y:S01]  /*1cf0*/  STL [R1+0xb0c], R4 ;  /* 0x000b0c0401007387 */ /* 0x000fe20000100800 */
[----:B0-----:R-:W-:-:S03]  /*1d00*/  IMAD.WIDE R2, R0, 0x2, R18 ;  /* 0x0000000200027825 */ /* 0x001fc600078e0212 */
[----:B------:R0:W-:Y:S04]  /*1d10*/  STL [R1+0xb00], R5 ;  /* 0x000b000501007387 */ /* 0x0001e80000100800 */
[----:B------:R-:W-:Y:S04]  /*1d20*/  STL [R1+0xb04], R2 ;  /* 0x000b040201007387 */ /* 0x000fe80000100800 */
[----:B------:R1:W-:Y:S01]  /*1d30*/  STL [R1+0xaf8], R3 ;  /* 0x000af80301007387 */ /* 0x0003e20000100800 */
[----:B0-----:R-:W-:-:S04]  /*1d40*/  IMAD.WIDE R4, R0, 0x2, R12 ;  /* 0x0000000200047825 */ /* 0x001fc800078e020c */
[----:B------:R-:W-:Y:S01]  /*1d50*/  IMAD R0, R9, 0x68, RZ ;  /* 0x0000006809007824 */ /* 0x000fe200078e02ff */
[----:B------:R-:W-:Y:S01]  /*1d60*/  STL [R1+0xafc], R4 ;  /* 0x000afc0401007387 */ /* 0x000fe20000100800 */
[----:B-1----:R-:W-:-:S03]  /*1d70*/  IMAD.WIDE R2, R6, 0x2, R18 ;  /* 0x0000000206027825 */ /* 0x002fc600078e0212 */
        /* <DEDUP_REMOVED lines=277> */
[----:B------:R-:W-:-:S03]  /*2ed0*/  IMAD.SHL.U32 R0, R9, 0x40, RZ ;  /* 0x0000004009007824 */ /* 0x000fc600078e00ff */
        /* <DEDUP_REMOVED lines=439> */
[----:B------:R1:W-:Y:S01]  /*4a50*/  STL [R1+0xac4], R3 ;  /* 0x000ac40301007387 */ /* 0x0003e20000100800 */
[----:B0-----:R-:W-:-:S03]  /*4a60*/  IMAD.WIDE R4, R0, 0x2, R12 ;  /* 0x0000000200047825 */ /* 0x001fc600078e020c */
[----:B------:R-:W-:Y:S01]  /*4a70*/  STL [R1+0xad0], R6 ;  /* 0x000ad00601007387 */ /* 0x000fe20000100800 */
[----:B-1----:R-:W-:-:S03]  /*4a80*/  IMAD.WIDE R2, R0, 0x2, R18 ;  /* 0x0000000200027825 */ /* 0x002fc600078e0212 */
[----:B------:R0:W-:Y:S04]  /*4a90*/  STL [R1+0xacc], R7 ;  /* 0x000acc0701007387 */ /* 0x0001e80000100800 */
[----:B------:R-:W-:Y:S04]  /*4aa0*/  STL [R1+0xad8], R2 ;  /* 0x000ad80201007387 */ /* 0x000fe80000100800 */
[----:B------:R1:W-:Y:S01]  /*4ab0*/  STL [R1+0xad4], R3 ;  /* 0x000ad40301007387 */ /* 0x0003e20000100800 */
[----:B0-----:R-:W-:-:S03]  /*4ac0*/  IMAD.WIDE R6, R9, 0x2, R18 ;  /* 0x0000000209067825 */ /* 0x001fc600078e0212 */
[----:B------:R-:W-:Y:S04]  /*4ad0*/  STL [R1+0xae0], R4 ;  /* 0x000ae00401007387 */ /* 0x000fe80000100800 */
[----:B------:R-:W-:Y:S01]  /*4ae0*/  STL [R1+0xadc], R5 ;  /* 0x000adc0501007387 */ /* 0x000fe20000100800 */
[----:B-1----:R-:W-:-:S03]  /*4af0*/  IMAD.WIDE R2, R9, 0x2, R12 ;  /* 0x0000000209027825 */ /* 0x002fc600078e020c */
[----:B------:R-:W-:Y:S04]  /*4b00*/  STL [R1+0xae8], R6 ;  /* 0x000ae80601007387 */ /* 0x000fe80000100800 */
[----:B------:R-:W-:Y:S04]  /*4b10*/  STL [R1+0xae4], R7 ;  /* 0x000ae40701007387 */ /* 0x000fe80000100800 */
[----:B------:R0:W-:Y:S04]  /*4b20*/  STL [R1+0xaf0], R2 ;  /* 0x000af00201007387 */ /* 0x0001e80000100800 */
[----:B------:R-:W-:Y:S04]  /*4b30*/  STL [R1+0xaec], R3 ;  /* 0x000aec0301007387 */ /* 0x000fe80000100800 */
[----:B------:R-:W-:Y:S04]  /*4b40*/  STL [R1+0x440], RZ ;  /* 0x000440ff01007387 */ /* 0x000fe80000100800 */
[----:B------:R-:W-:Y:S01]  /*4b50*/  STL [R1+0x170], RZ ;  /* 0x000170ff01007387 */ /* 0x000fe20000100800 */
[----:B0-----:R-:W-:-:S03]  /*4b60*/  SHF.R.S32.HI R2, RZ, 0x7, R15 ;  /* 0x00000007ff027819 */ /* 0x001fc6000001140f */
[----:B------:R-:W-:Y:S04]  /*4b70*/  STL [R1+0x174], RZ ;  /* 0x000174ff01007387 */ /* 0x000fe80000100800 */
[----:B------:R-:W-:Y:S04]  /*4b80*/  STL [R1+0x178], RZ ;  /* 0x000178ff01007387 */ /* 0x000fe80000100800 */
[----:B------:R-:W-:Y:S04]  /*4b90*/  STL [R1+0x17c], RZ ;  /* 0x00017cff01007387 */ /* 0x000fe80000100800 */
[----:B------:R-:W-:Y:S04]  /*4ba0*/  STL [R1+0x160], RZ ;  /* 0x000160ff01007387 */ /* 0x000fe80000100800 */
[----:B------:R-:W-:Y:S04]  /*4bb0*/  STL [R1+0x164], RZ ;  /* 0x000164ff01007387 */ /* 0x000fe80000100800 */
[----:B------:R-:W-:Y:S04]  /*4bc0*/  STL [R1+0x168], RZ ;  /* 0x000168ff01007387 */ /* 0x000fe80000100800 */
[----:B------:R-:W-:Y:S04]  /*4bd0*/  STL [R1+0x16c], RZ ;  /* 0x00016cff01007387 */ /* 0x000fe80000100800 */
[----:B------:R0:W-:Y:S04]  /*4be0*/  STL [R1+0xc9c], R2 ;  /* 0x000c9c0201007387 */ /* 0x0001e80000100800 */
[----:B------:R1:W-:Y:S04]  /*4bf0*/  STL [R1+0x150], RZ ;  /* 0x000150ff01007387 */ /* 0x0003e80000100800 */
[----:B------:R1:W-:Y:S04]  /*4c00*/  STL [R1+0x154], RZ ;  /* 0x000154ff01007387 */ /* 0x0003e80000100800 */
[----:B------:R1:W-:Y:S04]  /*4c10*/  STL [R1+0x158], RZ ;  /* 0x000158ff01007387 */ /* 0x0003e80000100800 */
[----:B------:R1:W-:Y:S01]  /*4c20*/  STL [R1+0x15c], RZ ;  /* 0x00015cff01007387 */ /* 0x0003e20000100800 */
[----:B--2---:R-:W-:-:S03]  /*4c30*/  IMAD.SHL.U32 R28, R27, 0x2, RZ ;  /* 0x000000021b1c7824 */ /* 0x004fc600078e00ff */
[----:B------:R1:W-:Y:S04]  /*4c40*/  STL [R1+0x130], RZ ;  /* 0x000130ff01007387 */ /* 0x0003e80000100800 */
[----:B------:R1:W-:Y:S01]  /*4c50*/  STL [R1+0x134], RZ ;  /* 0x000134ff01007387 */ /* 0x0003e20000100800 */
[----:B------:R-:W-:-:S03]  /*4c60*/  IMAD.MOV.U32 R19, RZ, RZ, R26 ;  /* 0x000000ffff137224 */ /* 0x000fc600078e001a */
[----:B------:R1:W-:Y:S04]  /*4c70*/  STL [R1+0x138], RZ ;  /* 0x000138ff01007387 */ /* 0x0003e80000100800 */
[----:B------:R1:W-:Y:S04]  /*4c80*/  STL [R1+0x13c], RZ ;  /* 0x00013cff01007387 */ /* 0x0003e80000100800 */
[----:B------:R1:W-:Y:S01]  /*4c90*/  STL [R1+0x50], RZ ;  /* 0x000050ff01007387 */ /* 0x0003e20000100800 */
[----:B0-----:R-:W-:-:S03]  /*4ca0*/  LOP3.LUT R2, R28, 0x20, RZ, 0x3c, !PT ;  /* 0x000000201c027812 */ /* 0x001fc600078e3cff */
[----:B------:R1:W-:Y:S01]  /*4cb0*/  STL [R1+0x54], RZ ;  /* 0x000054ff01007387 */ /* 0x0003e20000100800 */
[----:B------:R-:W-:-:S03]  /*4cc0*/  LOP3.LUT R2, R28, 0x50, RZ, 0x3c, !PT ;  /* 0x000000501c027812 */ /* 0x000fc600078e3cff */
[----:B------:R1:W-:Y:S01]  /*4cd0*/  STL [R1+0x58], RZ ;  /* 0x000058ff01007387 */ /* 0x0003e20000100800 */
[----:B------:R-:W-:-:S03]  /*4ce0*/  LOP3.LUT R2, R19, 0x20, RZ, 0x3c, !PT ;  /* 0x0000002013027812 */ /* 0x000fc600078e3cff */
[----:B------:R1:W-:Y:S01]  /*4cf0*/  STL [R1+0x5c], RZ ;  /* 0x00005cff01007387 */ /* 0x0003e20000100800 */
[----:B------:R-:W-:-:S03]  /*4d00*/  LOP3.LUT R2, R23, 0x40, RZ, 0x3c, !PT ;  /* 0x0000004017027812 */ /* 0x000fc600078e3cff */
[----:B------:R1:W-:Y:S04]  /*4d10*/  STL [R1+0x40], RZ ;  /* 0x000040ff01007387 */ /* 0x0003e80000100800 */
[----:B------:R1:W-:Y:S04]  /*4d20*/  STL [R1+0x44], RZ ;  /* 0x000044ff01007387 */ /* 0x0003e80000100800 */
[----:B------:R1:W-:Y:S04]  /*4d30*/  STL [R1+0x48], RZ ;  /* 0x000048ff01007387 */ /* 0x0003e80000100800 */
[----:B------:R1:W-:Y:S04]  /*4d40*/  STL [R1+0x4c], RZ ;  /* 0x00004cff01007387 */ /* 0x0003e80000100800 */
[----:B------:R1:W-:Y:S04]  /*4d50*/  STL [R1+0x140], RZ ;  /* 0x000140ff01007387 */ /* 0x0003e80000100800 */
[----:B------:R1:W-:Y:S04]  /*4d60*/  STL [R1+0x144], RZ ;  /* 0x000144ff01007387 */ /* 0x0003e80000100800 */
[----:B------:R1:W-:Y:S04]  /*4d70*/  STL [R1+0x148], RZ ;  /* 0x000148ff01007387 */ /* 0x0003e80000100800 */
[----:B------:R1:W-:Y:S04]  /*4d80*/  STL [R1+0x14c], RZ ;  /* 0x00014cff01007387 */ /* 0x0003e80000100800 */
[----:B------:R1:W-:Y:S01]  /*4d90*/  STL [R1+0xca4], R2 ;  /* 0x000ca40201007387 */ /* 0x0003e20000100800 */
[----:B------:R-:W-:-:S02]  /*4da0*/  IMAD R20, R20, 0x410, RZ ;  /* 0x0000041014147824 */ /* 0x000fc400078e02ff */
[----:B------:R-:W-:Y:S01]  /*4db0*/  IMAD.SHL.U32 R9, R9, 0x80, RZ ;  /* 0x0000008009097824 */ /* 0x000fe200078e00ff */
[----:B------:R-:W-:Y:S02]  /*4dc0*/  ULDC UR4, c[0x0][0x18c] ;  /* 0x0000630000047ab9 */ /* 0x000fe40000000800 */
[----:B------:R-:W-:Y:S01]  /*4dd0*/  LOP3.LUT R20, R20, R21, RZ, 0x3c, !PT ;  /* 0x0000001514147212 */ /* 0x000fe200078e3cff */
[----:B------:R-:W-:Y:S01]  /*4de0*/  USHF.L.U32 UR4, UR4, 0x7, URZ ;  /* 0x0000000704047899 */ /* 0x000fe2000800063f */
[----:B------:R-:W-:Y:S02]  /*4df0*/  SHF.R.S32.HI R0, RZ, 0x1f, R9 ;  /* 0x0000001fff007819 */ /* 0x000fe40000011409 */
[C---:B------:R-:W-:Y:S01]  /*4e00*/  LOP3.LUT R3, R28.reuse, 0x10, RZ, 0x3c, !PT ;  /* 0x000000101c037812 */ /* 0x040fe200078e3cff */
[----:B------:R-:W-:Y:S01]  /*4e10*/  USHF.R.S32.HI UR5, URZ, 0x1f, UR4 ;  /* 0x0000001f3f057899 */ /* 0x000fe20008011404 */
[C---:B------:R-:W-:Y:S02]  /*4e20*/  LOP3.LUT R4, R28.reuse, 0x30, RZ, 0x3c, !PT ;  /* 0x000000301c047812 */ /* 0x040fe400078e3cff */
[C---:B------:R-:W-:Y:S01]  /*4e30*/  LOP3.LUT R3, R28.reuse, 0x40, RZ, 0x3c, !PT ;  /* 0x000000401c037812 */ /* 0x040fe200078e3cff */
[----:B------:R-:W-:Y:S01]  /*4e40*/  IMAD.IADD R29, R29, 0x1, R20 ;  /* 0x000000011d1d7824 */ /* 0x000fe200078e0214 */
[C---:B------:R-:W-:Y:S01]  /*4e50*/  LOP3.LUT R4, R28.reuse, 0x60, RZ, 0x3c, !PT ;  /* 0x000000601c047812 */ /* 0x040fe200078e3cff */
[----:B------:R-:W-:Y:S01]  /*4e60*/  CS2R R24, SRZ ;  /* 0x0000000000187805 */ /* 0x000fe2000001ff00 */
[----:B------:R-:W-:Y:S01]  /*4e70*/  LOP3.LUT R3, R28, 0x70, RZ, 0x3c, !PT ;  /* 0x000000701c037812 */ /* 0x000fe200078e3cff */
[----:B------:R-:W-:Y:S01]  /*4e80*/  CS2R R26, SRZ ;  /* 0x00000000001a7805 */ /* 0x000fe2000001ff00 */
[----:B------:R-:W-:-:S02]  /*4e90*/  SHF.L.U64.HI R0, R9, 0x1, R0 ;  /* 0x0000000109007819 */ /* 0x000fc40000010200 */
[C---:B------:R-:W-:Y:S02]  /*4ea0*/  LOP3.LUT R4, R19.reuse, 0x40, RZ, 0x3c, !PT ;  /* 0x0000004013047812 */ /* 0x040fe400078e3cff */
[----:B------:R-:W-:Y:S01]  /*4eb0*/  LOP3.LUT R3, R19, 0x60, RZ, 0x3c, !PT ;  /* 0x0000006013037812 */ /* 0x000fe200078e3cff */
[----:B------:R-:W-:Y:S02]  /*4ec0*/  USHF.L.U32 UR8, UR4, 0x1, URZ ;  /* 0x0000000104087899 */ /* 0x000fe4000800063f */
[----:B-1----:R-:W-:-:S03]  /*4ed0*/  USHF.L.U64.HI UR5, UR4, 0x1, UR5 ;  /* 0x0000000104057899 */ /* 0x002fc60008010205 */
.L_x_3:
[----:B------:R-:W2:Y:S04]  /*4ee0*/  LDL.64 R2, [R1+0x120] ;  /* 0x0001200001027983 */ /* 0x000ea80000100a00 */
[----:B------:R-:W-:Y:S04]  /*4ef0*/  STL [R1+0x1340], R5 ;  /* 0x0013400501007387 */ /* 0x000fe80000100800 */
        /* <DEDUP_REMOVED lines=207> */
[----:B-----5:R-:W-:Y:S04]  /*5bf0*/  STL [R1+0x1328], R11 ;  /* 0x0013280b01007387 */ /* 0x020fe80000100800 */
        /* <DEDUP_REMOVED lines=14> */
[----:B------:R-:W-:Y:S04]  /*5ce0*/  STL.64 [R1+0x1218], R26 ;  /* 0x0012181a01007387 */ /* 0x000fe80000100a00 */
[----:B------:R-:W-:Y:S04]  /*5cf0*/  STL.64 [R1+0x1210], R24 ;  /* 0x0012101801007387 */ /* 0x000fe80000100a00 */
[----:B------:R0:W-:Y:S04]  /*5d00*/  STL [R1+0xe28], R0 ;  /* 0x000e280001007387 */ /* 0x0001e80000100800 */
[----:B0-----:R-:W3:Y:S01]  /*5d10*/  LDL.LU R0, [R1+0x440] ;  /* 0x0004400001007983 */ /* 0x001ee20000300800 */
[----:B------:R-:W-:Y:S01]  /*5d20*/  IMAD.MOV.U32 R6, RZ, RZ, -0x80 ;  /* 0xffffff80ff067424 */ /* 0x000fe200078e00ff */
[----:B------:R-:W-:-:S02]  /*5d30*/  PRMT R4, RZ, 0x7610, R4 ;  /* 0x00007610ff047816 */ /* 0x000fc40000000004 */
[----:B------:R-:W-:Y:S01]  /*5d40*/  PRMT R5, RZ, 0x7610, R5 ;  /* 0x00007610ff057816 */ /* 0x000fe20000000005 */
[----:B---3--:R-:W-:Y:S01]  /*5d50*/  IMAD R6, R0, R6, c[0x0][0x180] ;  /* 0x0000600000067624 */ /* 0x008fe200078e0206 */
[----:B------:R-:W-:Y:S04]  /*5d60*/  STL [R1+0xfa8], R0 ;  /* 0x000fa80001007387 */ /* 0x000fe80000100800 */
[C---:B------:R-:W-:Y:S02]  /*5d70*/  ISETP.GT.AND P0, PT, R6.reuse, RZ, PT ;  /* 0x000000ff0600720c */ /* 0x040fe40003f04270 */
[----:B------:R-:W-:-:S11]  /*5d80*/  ISETP.GT.AND P1, PT, R6, 0x1, PT ;  /* 0x000000010600780c */ /* 0x000fd60003f24270 */
[----:B--2---:R-:W2:Y:S04]  /*5d90*/  @P0 LDG.E.U16 R4, [R2.64] ;  /* 0x0000000602040981 */ /* 0x004ea8000c1e1500 */
[----:B--2---:R0:W-:Y:S04]  /*5da0*/  STL [R1+0x43c], R4 ;  /* 0x00043c0401007387 */ /* 0x0041e80000100800 */
[----:B0-----:R-:W2:Y:S04]  /*5db0*/  LDL.LU R4, [R1+0x1668] ;  /* 0x0016680001047983 */ /* 0x001ea80000300800 */
[----:B------:R-:W3:Y:S01]  /*5dc0*/  LDL.64 R2, [R1+0x118] ;  /* 0x0001180001027983 */ /* 0x000ee20000100a00 */
[----:B------:R-:W-:-:S02]  /*5dd0*/  ISETP.GT.AND P2, PT, R6, 0x2, PT ;  /* 0x000000020600780c */ /* 0x000fc40003f44270 */
[----:B--2---:R-:W-:Y:S01]  /*5de0*/  PRMT R4, RZ, 0x7610, R4 ;  /* 0x00007610ff047816 */ /* 0x004fe20000000004 */
[----:B---3--:R-:W2:Y:S04]  /*5df0*/  @P0 LDG.E.U16 R5, [R2.64] ;  /* 0x0000000602050981 */ /* 0x008ea8000c1e1500 */
[----:B--2---:R0:W-:Y:S04]  /*5e00*/  STL [R1+0x438], R5 ;  /* 0x0004380501007387 */ /* 0x0041e80000100800 */
[----:B0-----:R-:W2:Y:S04]  /*5e10*/  LDL.LU R5, [R1+0x1664] ;  /* 0x0016640001057983 */ /* 0x001ea80000300800 */
[----:B------:R-:W3:Y:S04]  /*5e20*/  LDL R2, [R1+0xaec] ;  /* 0x000aec0001027983 */ /* 0x000ee80000100800 */
[----:B------:R-:W3:Y:S01]  /*5e30*/  LDL R3, [R1+0xaf0] ;  /* 0x000af00001037983 */ /* 0x000ee20000100800 */
[----:B--2---:R-:W-:-:S02]  /*5e40*/  PRMT R5, RZ, 0x7610, R5 ;  /* 0x00007610ff057816 */ /* 0x004fc40000000005 */
[----:B---3--:R-:W-:-:S04]  /*5e50*/  @P1 LOP3.LUT R3, R3, R2, RZ, 0x3c, !PT ;  /* 0x0000000203031212 */ /* 0x008fc800078e3cff */
[----:B------:R-:W-:-:S04]  /*5e60*/  @P1 LOP3.LUT R2, R3, R2, RZ, 0x3c, !PT ;  /* 0x0000000203021212 */ /* 0x000fc800078e3cff */
[----:B------:R-:W-:-:S05]  /*5e70*/  @P1 LOP3.LUT R3, R3, R2, RZ, 0x3c, !PT ;  /* 0x0000000203031212 */ /* 0x000fca00078e3cff */
[----:B------:R-:W2:Y:S04]  /*5e80*/  @P1 LDG.E.U16 R4, [R2.64] ;  /* 0x0000000602041981 */ /* 0x000ea8000c1e1500 */
[----:B--2---:R0:W-:Y:S04]  /*5e90*/  STL [R1+0x434], R4 ;  /* 0x0004340401007387 */ /* 0x0041e80000100800 */
[----:B0-----:R-:W2:Y:S04]  /*5ea0*/  LDL.LU R4, [R1+0x1660] ;  /* 0x0016600001047983 */ /* 0x001ea80000300800 */
[----:B------:R-:W3:Y:S04]  /*5eb0*/  LDL R2, [R1+0xae4] ;  /* 0x000ae40001027983 */ /* 0x000ee80000100800 */
[----:B------:R-:W3:Y:S01]  /*5ec0*/  LDL R3, [R1+0xae8] ;  /* 0x000ae80001037983 */ /* 0x000ee20000100800 */
[----:B------:R-:W-:-:S02]  /*5ed0*/  ISETP.GT.AND P0, PT, R6, 0x3, PT ;  /* 0x000000030600780c */ /* 0x000fc40003f04270 */
[----:B--2---:R-:W-:Y:S02]  /*5ee0*/  PRMT R4, RZ, 0x7610, R4 ;  /* 0x00007610ff047816 */ /* 0x004fe40000000004 */
        /* <DEDUP_REMOVED lines=1468> */
[----:B0-----:R-:W2:Y:S01]  /*bab0*/  LDL.LU R5, [R1+0x13f4] ;  /* 0x0013f40001057983 */ /* 0x001ea20000300800 */
[----:B------:R-:W3:Y:S02]  /*bac0*/  LDL R2, [R1+0x60c] ;  /* 0x00060c0001027983 */ /* 0x000ee40000100800 */
        /* <DEDUP_REMOVED lines=286> */
[----:B------:R-:W-:-:S02]  /*ccb0*/  PRMT R29, RZ, 0x7610, R29 ;  /* 0x00007610ff1d7816 */ /* 0x000fc4000000001d */
[----:B------:R-:W-:Y:S02]  /*ccc0*/  PRMT R26, RZ, 0x7610, R26 ;  /* 0x00007610ff1a7816 */ /* 0x000fe4000000001a */
[----:B------:R-:W-:Y:S02]  /*ccd0*/  ISETP.GT.AND P0, PT, R6, 0x60, PT ;  /* 0x000000600600780c */ /* 0x000fe40003f04270 */
        /* <DEDUP_REMOVED lines=8> */
[----:B------:R-:W3:Y:S02]  /*cd60*/  LDL R3, [R1+0x518] ;  /* 0x0005180001037983 */ /* 0x000ee40000100800 */
[----:B---3--:R-:W-:-:S04]  /*cd70*/  @P1 LOP3.LUT R3, R3, R2, RZ, 0x3c, !PT ;  /* 0x0000000203031212 */ /* 0x008fc800078e3cff */
[----:B------:R-:W-:-:S04]  /*cd80*/  @P1 LOP3.LUT R2, R3, R2, RZ, 0x3c, !PT ;  /* 0x0000000203021212 */ /* 0x000fc800078e3cff */
[----:B------:R-:W-:-:S05]  /*cd90*/  @P1 LOP3.LUT R3, R3, R2, RZ, 0x3c, !PT ;  /* 0x0000000203031212 */ /* 0x000fca00078e3cff */
[----:B------:R-:W3:Y:S04]  /*cda0*/  @P1 LDG.E.U16 R5, [R2.64] ;  /* 0x0000000602051981 */ /* 0x000ee8000c1e1500 */
[----:B---3--:R0:W-:Y:S04]  /*cdb0*/  STL [R1+0x108], R5 ;  /* 0x0001080501007387 */ /* 0x0081e80000100800 */
[----:B0-----:R-:W3:Y:S01]  /*cdc0*/  LDL.LU R5, [R1+0x1374] ;  /* 0x0013740001057983 */ /* 0x001ee20000300800 */
[----:B------:R-:W4:Y:S02]  /*cdd0*/  LDL R2, [R1+0x50c] ;  /* 0x00050c0001027983 */ /* 0x000f240000100800 */
[----:B------:R-:W4:Y:S01]  /*cde0*/  LDL R3, [R1+0x510] ;  /* 0x0005100001037983 */ /* 0x000f220000100800 */
[----:B--2---:R-:W-:-:S02]  /*cdf0*/  PRMT R4, RZ, 0x7610, R4 ;  /* 0x00007610ff047816 */ /* 0x004fc40000000004 */
[----:B------:R-:W-:Y:S02]  /*ce00*/  ISETP.GT.AND P1, PT, R6, 0x61, PT ;  /* 0x000000610600780c */ /* 0x000fe40003f24270 */
[----:B----4-:R-:W-:-:S04]  /*ce10*/  @P2 LOP3.LUT R3, R3, R2, RZ, 0x3c, !PT ;  /* 0x0000000203032212 */ /* 0x010fc800078e3cff */
[----:B------:R-:W-:-:S04]  /*ce20*/  @P2 LOP3.LUT R2, R3, R2, RZ, 0x3c, !PT ;  /* 0x0000000203022212 */ /* 0x000fc800078e3cff */
[----:B------:R-:W-:-:S05]  /*ce30*/  @P2 LOP3.LUT R3, R3, R2, RZ, 0x3c, !PT ;  /* 0x0000000203032212 */ /* 0x000fca00078e3cff */
[----:B------:R0:W2:Y:S04]  /*ce40*/  @P2 LDG.E.U16 R29, [R2.64] ;  /* 0x00000006021d2981 */ /* 0x0000a8000c1e1500 */
[----:B0-----:R-:W4:Y:S04]  /*ce50*/  LDL R2, [R1+0x504] ;  /* 0x0005040001027983 */ /* 0x001f280000100800 */
[----:B------:R-:W4:Y:S04]  /*ce60*/  LDL R3, [R1+0x508] ;  /* 0x0005080001037983 */ /* 0x000f280000100800 */
[----:B--2---:R-:W-:Y:S01]  /*ce70*/  STL [R1+0x126c], R29 ;  /* 0x00126c1d01007387 */ /* 0x004fe20000100800 */
[----:B----4-:R-:W-:-:S04]  /*ce80*/  @P2 LOP3.LUT R3, R3, R2, RZ, 0x3c, !PT ;  /* 0x0000000203032212 */ /* 0x010fc800078e3cff */
[----:B------:R-:W-:-:S04]  /*ce90*/  @P2 LOP3.LUT R2, R3, R2, RZ, 0x3c, !PT ;  /* 0x0000000203022212 */ /* 0x000fc800078e3cff */
[----:B------:R-:W-:-:S05]  /*cea0*/  @P2 LOP3.LUT R3, R3, R2, RZ, 0x3c, !PT ;  /* 0x0000000203032212 */ /* 0x000fca00078e3cff */
[----:B------:R0:W2:Y:S04]  /*ceb0*/  @P2 LDG.E.U16 R26, [R2.64] ;  /* 0x00000006021a2981 */ /* 0x0000a8000c1e1500 */
[----:B0-----:R-:W4:Y:S04]  /*cec0*/  LDL R2, [R1+0x4fc] ;  /* 0x0004fc0001027983 */ /* 0x001f280000100800 */
[----:B------:R-:W4:Y:S01]  /*ced0*/  LDL R3, [R1+0x500] ;  /* 0x0005000001037983 */ /* 0x000f220000100800 */
[----:B---3--:R-:W-:-:S03]  /*cee0*/  PRMT R5, RZ, 0x7610, R5 ;  /* 0x00007610ff057816 */ /* 0x008fc60000000005 */
[----:B--2---:R-:W-:Y:S01]  /*cef0*/  STL [R1+0x1270], R26 ;  /* 0x0012701a01007387 */ /* 0x004fe20000100800 */
[----:B----4-:R-:W-:-:S04]  /*cf00*/  @P0 LOP3.LUT R3, R3, R2, RZ, 0x3c, !PT ;  /* 0x0000000203030212 */ /* 0x010fc800078e3cff */
        /* <DEDUP_REMOVED lines=57> */
[----:B---3--:R-:W-:Y:S02]  /*d2a0*/  PRMT R5, RZ, 0x7610, R5 ;  /* 0x00007610ff057816 */ /* 0x008fe40000000005 */
[----:B----4-:R-:W-:-:S04]  /*d2b0*/  @P0 LOP3.LUT R3, R3, R2, RZ, 0x3c, !PT ;  /* 0x0000000203030212 */ /* 0x010fc800078e3cff */
        /* <DEDUP_REMOVED lines=14> */
[----:B------:R-:W4:Y:S02]  /*d3a0*/  LDL R3, [R1+0x4c0] ;  /* 0x0004c00001037983 */ /* 0x000f240000100800 */
[----:B----4-:R-:W-:-:S04]  /*d3b0*/  @P1 LOP3.LUT R3, R3, R2, RZ, 0x3c, !PT ;  /* 0x0000000203031212 */ /* 0x010fc800078e3cff */
[----:B------:R-:W-:-:S04]  /*d3c0*/  @P1 LOP3.LUT R2, R3, R2, RZ, 0x3c, !PT ;  /* 0x0000000203021212 */ /* 0x000fc800078e3cff */
[----:B------:R-:W-:-:S05]  /*d3d0*/  @P1 LOP3.LUT R3, R3, R2, RZ, 0x3c, !PT ;  /* 0x0000000203031212 */ /* 0x000fca00078e3cff */
[----:B------:R-:W4:Y:S04]  /*d3e0*/  @P1 LDG.E.U16 R5, [R2.64] ;  /* 0x0000000602051981 */ /* 0x000f28000c1e1500 */
[----:B----4-:R0:W-:Y:S04]  /*d3f0*/  STL [R1+0xb0], R5 ;  /* 0x0000b00501007387 */ /* 0x0101e80000100800 */
[----:B0-----:R-:W4:Y:S01]  /*d400*/  LDL.LU R5, [R1+0x1350] ;  /* 0x0013500001057983 */ /* 0x001f220000300800 */
[----:B------:R-:W2:Y:S02]  /*d410*/  LDL R2, [R1+0x4b4] ;  /* 0x0004b40001027983 */ /* 0x000ea40000100800 */
[----:B------:R-:W2:Y:S01]  /*d420*/  LDL R3, [R1+0x4b8] ;  /* 0x0004b80001037983 */ /* 0x000ea20000100800 */
[----:B---3--:R-:W-:-:S02]  /*d430*/  PRMT R4, RZ, 0x7610, R4 ;  /* 0x00007610ff047816 */ /* 0x008fc40000000004 */
[C---:B------:R-:W-:Y:S02]  /*d440*/  ISETP.GT.AND P0, PT, R6.reuse, 0x66, PT ;  /* 0x000000660600780c */ /* 0x040fe40003f04270 */
[----:B------:R-:W-:Y:S02]  /*d450*/  ISETP.GT.AND P3, PT, R6, 0x68, PT ;  /* 0x000000680600780c */ /* 0x000fe40003f64270 */
[----:B----4-:R-:W-:Y:S02]  /*d460*/  PRMT R5, RZ, 0x7610, R5 ;  /* 0x00007610ff057816 */ /* 0x010fe40000000005 */
[----:B--2---:R-:W-:-:S04]  /*d470*/  @P1 LOP3.LUT R3, R3, R2, RZ, 0x3c, !PT ;  /* 0x0000000203031212 */ /* 0x004fc800078e3cff */
        /* <DEDUP_REMOVED lines=26> */
[----:B---3--:R-:W-:-:S02]  /*d620*/  PRMT R5, RZ, 0x7610, R5 ;  /* 0x00007610ff057816 */ /* 0x008fc40000000005 */
[----:B----4-:R-:W-:-:S04]  /*d630*/  @P0 LOP3.LUT R3, R3, R2, RZ, 0x3c, !PT ;  /* 0x0000000203030212 */ /* 0x010fc800078e3cff */
[----:B------:R-:W-:-:S04]  /*d640*/  @P0 LOP3.LUT R2, R3, R2, RZ, 0x3c, !PT ;  /* 0x0000000203020212 */ /* 0x000fc800078e3cff */
[----:B------:R-:W-:-:S05]  /*d650*/  @P0 LOP3.LUT R3, R3, R2, RZ, 0x3c, !PT ;  /* 0x0000000203030212 */ /* 0x000fca00078e3cff */
[----:B------:R0:W3:Y:S04]  /*d660*/  @P0 LDG.E.U16 R26, [R2.64] ;  /* 0x00000006021a0981 */ /* 0x0000e8000c1e1500 */
[----:B0-----:R-:W4:Y:S04]  /*d670*/  LDL R2, [R1+0x47c] ;  /* 0x00047c0001027983 */ /* 0x001f280000100800 */
[----:B------:R-:W4:Y:S01]  /*d680*/  LDL R3, [R1+0x480] ;  /* 0x0004800001037983 */ /* 0x000f220000100800 */
[----:B--2---:R-:W-:-:S03]  /*d690*/  PRMT R4, RZ, 0x7610, R4 ;  /* 0x00007610ff047816 */ /* 0x004fc60000000004 */
[----:B---3--:R-:W-:Y:S01]  /*d6a0*/  STL [R1+0x12b4], R26 ;  /* 0x0012b41a01007387 */ /* 0x008fe20000100800 */
        /* <DEDUP_REMOVED lines=27> */
[----:B------:R-:W-:-:S02]  /*d860*/  PRMT R21, RZ, 0x7610, R21 ;  /* 0x00007610ff157816 */ /* 0x000fc40000000015 */
[----:B------:R-:W-:Y:S02]  /*d870*/  PRMT R12, RZ, 0x7610, R12 ;  /* 0x00007610ff0c7816 */ /* 0x000fe4000000000c */
[----:B------:R-:W-:Y:S02]  /*d880*/  ISETP.GT.AND P3, PT, R6, 0x6b, PT ;  /* 0x0000006b0600780c */ /* 0x000fe40003f64270 */
[----:B--2---:R-:W-:-:S04]  /*d890*/  @P1 LOP3.LUT R3, R3, R2, RZ, 0x3c, !PT ;  /* 0x0000000203031212 */ /* 0x004fc800078e3cff */
[----:B------:R-:W-:-:S04]  /*d8a0*/  @P1 LOP3.LUT R2, R3, R2, RZ, 0x3c, !PT ;  /* 0x0000000203021212 */ /* 0x000fc800078e3cff */
[----:B------:R-:W-:-:S05]  /*d8b0*/  @P1 LOP3.LUT R3, R3, R2, RZ, 0x3c, !PT ;  /* 0x0000000203031212 */ /* 0x000fca00078e3cff */
[----:B------:R-:W2:Y:S04]  /*d8c0*/  @P1 LDG.E.U16 R23, [R2.64] ;  /* 0x0000000602171981 */ /* 0x000ea8000c1e1500 */
[----:B--2---:R0:W-:Y:S04]  /*d8d0*/  STL [R1+0x94], R23 ;  /* 0x0000941701007387 */ /* 0x0041e80000100800 */
[----:B0-----:R-:W2:Y:S01]  /*d8e0*/  LDL.LU R23, [R1+0x1334] ;  /* 0x0013340001177983 */ /* 0x001ea20000300800 */
[----:B------:R-:W2:Y:S02]  /*d8f0*/  LDL R2, [R1+0x464] ;  /* 0x0004640001027983 */ /* 0x000ea40000100800 */
[----:B------:R-:W2:Y:S02]  /*d900*/  LDL R3, [R1+0xafc] ;  /* 0x000afc0001037983 */ /* 0x000ea40000100800 */
        /* <DEDUP_REMOVED lines=15> */
[----:B------:R-:W2:Y:S01]  /*da00*/  LDL R3, [R1+0xb0c] ;  /* 0x000b0c0001037983 */ /* 0x000ea20000100800 */
[----:B------:R-:W-:-:S02]  /*da10*/  PRMT R11, RZ, 0x7610, R11 ;  /* 0x00007610ff0b7816 */ /* 0x000fc4000000000b */
        /* <DEDUP_REMOVED lines=32> */
[----:B------:R0:W2:Y:S04]  /*dc20*/  @P1 LDG.E.U16 R29, [R2.64] ;  /* 0x00000006021d1981 */ /* 0x0000a8000c1e1500 */
[----:B0-----:R-:W3:Y:S04]  /*dc30*/  LDL R2, [R1+0xb34] ;  /* 0x000b340001027983 */ /* 0x001ee80000100800 */
[----:B------:R-:W3:Y:S01]  /*dc40*/  LDL R3, [R1+0xb5c] ;  /* 0x000b5c0001037983 */ /* 0x000ee20000100800 */
[----:B------:R-:W-:-:S03]  /*dc50*/  PRMT R8, RZ, 0x7610, R8 ;  /* 0x00007610ff087816 */ /* 0x000fc60000000008 */
[----:B--2---:R-:W-:Y:S01]  /*dc60*/  STL [R1+0x12d0], R29 ;  /* 0x0012d01d01007387 */ /* 0x004fe20000100800 */
        /* <DEDUP_REMOVED lines=16> */
[----:B------:R-:W2:Y:S02]  /*dd70*/  LDL R2, [R1+0xbb4] ;  /* 0x000bb40001027983 */ /* 0x000ea40000100800 */
[----:B------:R-:W2:Y:S01]  /*dd80*/  LDL R3, [R1+0xbdc] ;  /* 0x000bdc0001037983 */ /* 0x000ea20000100800 */
[----:B------:R-:W-:-:S02]  /*dd90*/  PRMT R5, RZ, 0x7610, R5 ;  /* 0x00007610ff057816 */ /* 0x000fc40000000005 */
[----:B--2---:R-:W-:-:S04]  /*dda0*/  @P3 LOP3.LUT R3, R3, R2, RZ, 0x3c, !PT ;  /* 0x0000000203033212 */ /* 0x004fc800078e3cff */
[----:B------:R-:W-:-:S04]  /*ddb0*/  @P3 LOP3.LUT R2, R3, R2, RZ, 0x3c, !PT ;  /* 0x0000000203023212 */ /* 0x000fc800078e3cff */
[----:B------:R-:W-:-:S05]  /*ddc0*/  @P3 LOP3.LUT R3, R3, R2, RZ, 0x3c, !PT ;  /* 0x0000000203033212 */ /* 0x000fca00078e3cff */
[----:B------:R0:W2:Y:S04]  /*ddd0*/  @P3 LDG.E.U16 R5, [R2.64] ;  /* 0x0000000602053981 */ /* 0x0000a8000c1e1500 */
[----:B0-----:R-:W3:Y:S04]  /*dde0*/  LDL R2, [R1+0xbd8] ;  /* 0x000bd80001027983 */ /* 0x001ee80000100800 */
[----:B------:R-:W3:Y:S01]  /*ddf0*/  LDL R3, [R1+0xbe4] ;  /* 0x000be40001037983 */ /* 0x000ee20000100800 */
[----:B------:R-:W-:-:S03]  /*de00*/  PRMT R22, RZ, 0x7610, R22 ;  /* 0x00007610ff167816 */ /* 0x000fc60000000016 */
[----:B--2---:R0:W-:Y:S04]  /*de10*/  STL [R1+0x70], R5 ;  /* 0x0000700501007387 */ /* 0x0041e80000100800 */
[----:B0-----:R-:W2:Y:S01]  /*de20*/  LDL R5, [R1+0xbec] ;  /* 0x000bec0001057983 */ /* 0x001ea20000100800 */
[-C--:B---3--:R-:W-:Y:S02]  /*de30*/  @P3 LOP3.LUT R3, R3, R2.reuse, RZ, 0x3c, !PT ;  /* 0x0000000203033212 */ /* 0x088fe400078e3cff */
[----:B------:R-:W-:Y:S02]  /*de40*/  ISETP.GT.AND P1, PT, R6, 0x6d, PT ;  /* 0x0000006d0600780c */ /* 0x000fe40003f24270 */
        /* <DEDUP_REMOVED lines=31> */
[----:B------:R-:W2:Y:S01]  /*e040*/  @P2 LDG.E.U16 R18, [R2.64] ;  /* 0x0000000602122981 */ /* 0x000ea2000c1e1500 */
[----:B------:R-:W-:-:S03]  /*e050*/  PRMT R29, RZ, 0x7610, R29 ;  /* 0x00007610ff1d7816 */ /* 0x000fc6000000001d */
[----:B--2---:R0:W-:Y:S04]  /*e060*/  STL [R1+0x60], R18 ;  /* 0x0000601201007387 */ /* 0x0041e80000100800 */
[----:B0-----:R-:W2:Y:S01]  /*e070*/  LDL.LU R18, [R1+0x1308] ;  /* 0x0013080001127983 */ /* 0x001ea20000300800 */
[----:B------:R-:W2:Y:S02]  /*e080*/  LDL R3, [R1+0xbe0] ;  /* 0x000be00001037983 */ /* 0x000ea40000100800 */
[----:B------:R-:W-:Y:S01]  /*e090*/  @P3 IMAD.MOV.U32 R2, RZ, RZ, R5 ;  /* 0x000000ffff023224 */ /* 0x000fe200078e0005 */
[----:B------:R-:W-:Y:S01]  /*e0a0*/  PRMT R0, RZ, 0x7610, R0 ;  /* 0x00007610ff007816 */ /* 0x000fe20000000000 */
[----:B------:R-:W3:Y:S04]  /*e0b0*/  LDL R5, [R1+0xbfc] ;  /* 0x000bfc0001057983 */ /* 0x000ee80000100800 */
[----:B--2---:R0:W2:Y:S04]  /*e0c0*/  @P3 LDG.E.U16 R29, [R2.64] ;  /* 0x00000006021d3981 */ /* 0x0040a8000c1e1500 */
[----:B0-----:R-:W3:Y:S04]  /*e0d0*/  LDL R2, [R1+0xbe8] ;  /* 0x000be80001027983 */ /* 0x001ee80000100800 */
[----:B------:R-:W3:Y:S01]  /*e0e0*/  LDL R3, [R1+0xbf0] ;  /* 0x000bf00001037983 */ /* 0x000ee20000100800 */
[----:B------:R-:W-:-:S03]  /*e0f0*/  ISETP.GT.AND P2, PT, R6, 0x72, PT ;  /* 0x000000720600780c */ /* 0x000fc60003f44270 */
[----:B--2---:R0:W-:Y:S01]  /*e100*/  STL [R1+0x12f0], R29 ;  /* 0x0012f01d01007387 */ /* 0x0041e20000100800 */
[----:B------:R-:W-:-:S03]  /*e110*/  PRMT R17, RZ, 0x7610, R17 ;  /* 0x00007610ff117816 */ /* 0x000fc60000000011 */
[----:B0-----:R-:W2:Y:S01]  /*e120*/  LDL R29, [R1+0xb80] ;  /* 0x000b8000011d7983 */ /* 0x001ea20000100800 */
[----:B---3--:R-:W-:-:S04]  /*e130*/  @P3 LOP3.LUT R3, R3, R2, RZ, 0x3c, !PT ;  /* 0x0000000203033212 */ /* 0x008fc800078e3cff */
[----:B------:R-:W-:-:S04]  /*e140*/  @P3 LOP3.LUT R2, R3, R2, RZ, 0x3c, !PT ;  /* 0x0000000203023212 */ /* 0x000fc800078e3cff */
[----:B------:R-:W-:-:S05]  /*e150*/  @P3 LOP3.LUT R3, R3, R2, RZ, 0x3c, !PT ;  /* 0x0000000203033212 */ /* 0x000fca00078e3cff */
[----:B------:R0:W3:Y:S04]  /*e160*/  @P3 LDG.E.U16 R0, [R2.64] ;  /* 0x0000000602003981 */ /* 0x0000e8000c1e1500 */
[----:B0-----:R-:W2:Y:S04]  /*e170*/  LDL R2, [R1+0xb54] ;  /* 0x000b540001027983 */ /* 0x001ea80000100800 */
[----:B------:R-:W2:Y:S02]  /*e180*/  LDL R3, [R1+0xb7c] ;  /* 0x000b7c0001037983 */ /* 0x000ea40000100800 */
[----:B--2---:R-:W-:-:S04]  /*e190*/  @P2 LOP3.LUT R3, R3, R2, RZ, 0x3c, !PT ;  /* 0x0000000203032212 */ /* 0x004fc800078e3cff */
[----:B------:R-:W-:-:S04]  /*e1a0*/  @P2 LOP3.LUT R2, R3, R2, RZ, 0x3c, !PT ;  /* 0x0000000203022212 */ /* 0x000fc800078e3cff */
[----:B------:R-:W-:-:S05]  /*e1b0*/  @P2 LOP3.LUT R3, R3, R2, RZ, 0x3c, !PT ;  /* 0x0000000203032212 */ /* 0x000fca00078e3cff */
[----:B------:R-:W2:Y:S04]  /*e1c0*/  @P2 LDG.E.U16 R17, [R2.64] ;  /* 0x0000000602112981 */ /* 0x000ea8000c1e1500 */
[----:B---3--:R0:W-:Y:S04]  /*e1d0*/  STL [R1+0x38], R0 ;  /* 0x0000380001007387 */ /* 0x0081e80000100800 */
[----:B0-----:R-:W3:Y:S04]  /*e1e0*/  LDL R0, [R1+0xb8c] ;  /* 0x000b8c0001007983 */ /* 0x001ee80000100800 */
        /* <DEDUP_REMOVED lines=8> */
[----:B------:R-:W2:Y:S01]  /*e270*/  @P2 LDG.E.U16 R16, [R2.64] ;  /* 0x0000000602102981 */ /* 0x000ea2000c1e1500 */
[C---:B------:R-:W-:Y:S02]  /*e280*/  ISETP.GT.AND P3, PT, R6.reuse, 0x7a, PT ;  /* 0x0000007a0600780c */ /* 0x040fe40003f64270 */
[----:B------:R-:W-:Y:S01]  /*e290*/  PRMT R4, RZ, 0x7610, R4 ;  /* 0x00007610ff047816 */ /* 0x000fe20000000004 */
[----:B--2---:R0:W-:Y:S04]  /*e2a0*/  STL [R1+0x30], R16 ;  /* 0x0000301001007387 */ /* 0x0041e80000100800 */
[----:B0-----:R-:W2:Y:S01]  /*e2b0*/  LDL.LU R16, [R1+0x1300] ;  /* 0x0013000001107983 */ /* 0x001ea20000300800 */
[----:B------:R-:W2:Y:S05]  /*e2c0*/  LDL R3, [R1+0xbd4] ;  /* 0x000bd40001037983 */ /* 0x000eaa0000100800 */
[----:B------:R-:W-:Y:S01]  /*e2d0*/  @P3 IMAD.MOV.U32 R2, RZ, RZ, R5 ;  /* 0x000000ffff023224 */ /* 0x000fe200078e0005 */
[----:B------:R-:W-:-:S02]  /*e2e0*/  ISETP.GT.AND P2, PT, R6, 0x73, PT ;  /* 0x000000730600780c */ /* 0x000fc40003f44270 */
[----:B------:R-:W-:Y:S02]  /*e2f0*/  PRMT R15, RZ, 0x7610, R15 ;  /* 0x00007610ff0f7816 */ /* 0x000fe4000000000f */
[----:B------:R-:W-:Y:S01]  /*e300*/  PRMT R14, RZ, 0x7610, R14 ;  /* 0x00007610ff0e7816 */ /* 0x000fe2000000000e */
[----:B------:R-:W3:Y:S04]  /*e310*/  LDL R5, [R1+0xc08] ;  /* 0x000c080001057983 */ /* 0x000ee80000100800 */
[----:B--2---:R0:W2:Y:S04]  /*e320*/  @P3 LDG.E.U16 R4, [R2.64] ;  /* 0x0000000602043981 */ /* 0x0040a8000c1e1500 */
[----:B0-----:R-:W2:Y:S04]  /*e330*/  LDL R2, [R1+0xbf8] ;  /* 0x000bf80001027983 */ /* 0x001ea80000100800 */
[----:B------:R-:W2:Y:S02]  /*e340*/  LDL R3, [R1+0xc04] ;  /* 0x000c040001037983 */ /* 0x000ea40000100800 */
[----:B--2---:R-:W-:-:S04]  /*e350*/  @P3 LOP3.LUT R3, R3, R2, RZ, 0x3c, !PT ;  /* 0x0000000203033212 */ /* 0x004fc800078e3cff */
[----:B------:R-:W-:-:S04]  /*e360*/  @P3 LOP3.LUT R2, R3, R2, RZ, 0x3c, !PT ;  /* 0x0000000203023212 */ /* 0x000fc800078e3cff */
[----:B------:R-:W-:-:S05]  /*e370*/  @P3 LOP3.LUT R3, R3, R2, RZ, 0x3c, !PT ;  /* 0x0000000203033212 */ /* 0x000fca00078e3cff */
[----:B------:R3:W2:Y:S02]  /*e380*/  @P3 LDG.E.U16 R15, [R2.64] ;  /* 0x00000006020f3981 */ /* 0x0006a4000c1e1500 */
[----:B---3--:R-:W-:Y:S02]  /*e390*/  @P2 IMAD.MOV.U32 R2, RZ, RZ, R0 ;  /* 0x000000ffff022224 */ /* 0x008fe400078e0000 */
[----:B------:R-:W-:-:S05]  /*e3a0*/  @P2 IMAD.MOV.U32 R3, RZ, RZ, R29 ;  /* 0x000000ffff032224 */ /* 0x000fca00078e001d */
[----:B------:R-:W3:Y:S04]  /*e3b0*/  @P2 LDG.E.U16 R14, [R2.64] ;  /* 0x00000006020e2981 */ /* 0x000ee8000c1e1500 */
[----:B------:R0:W-:Y:S04]  /*e3c0*/  STL [R1+0x2c], R4 ;  /* 0x00002c0401007387 */ /* 0x0001e80000100800 */
[----:B0-----:R-:W4:Y:S04]  /*e3d0*/  LDL R4, [R1+0xc10] ;  /* 0x000c100001047983 */ /* 0x001f280000100800 */
[----:B--2---:R0:W-:Y:S04]  /*e3e0*/  STL [R1+0x28], R15 ;  /* 0x0000280f01007387 */ /* 0x0041e80000100800 */
[----:B0-----:R-:W2:Y:S01]  /*e3f0*/  LDL.LU R15, [R1+0x12fc] ;  /* 0x0012fc00010f7983 */ /* 0x001ea20000300800 */
[----:B------:R-:W2:Y:S02]  /*e400*/  LDL R29, [R1+0xb28] ;  /* 0x000b2800011d7983 */ /* 0x000ea40000100800 */
[----:B------:R-:W2:Y:S01]  /*e410*/  LDL R0, [R1+0xb30] ;  /* 0x000b300001007983 */ /* 0x000ea20000100800 */
        /* <DEDUP_REMOVED lines=9> */
[----:B0-----:R-:W2:Y:S04]  /*e4b0*/  LDL R2, [R1+0xc00] ;  /* 0x000c000001027983 */ /* 0x001ea80000100800 */
[----:B------:R-:W2:Y:S01]  /*e4c0*/  LDL R3, [R1+0xc0c] ;  /* 0x000c0c0001037983 */ /* 0x000ea20000100800 */
[----:B------:R-:W-:Y:S02]  /*e4d0*/  ISETP.GT.AND P3, PT, R6, 0x7b, PT ;  /* 0x0000007b0600780c */ /* 0x000fe40003f64270 */
[----:B------:R-:W-:-:S02]  /*e4e0*/  PRMT R13, RZ, 0x7610, R13 ;  /* 0x00007610ff0d7816 */ /* 0x000fc4000000000d */
[----:B----4-:R-:W-:-:S09]  /*e4f0*/  PRMT R28, RZ, 0x7610, R28 ;  /* 0x00007610ff1c7816 */ /* 0x010fd2000000001c */
[----:B--2---:R-:W-:-:S04]  /*e500*/  @P3 LOP3.LUT R3, R3, R2, RZ, 0x3c, !PT ;  /* 0x0000000203033212 */ /* 0x004fc800078e3cff */
[----:B------:R-:W-:-:S04]  /*e510*/  @P3 LOP3.LUT R2, R3, R2, RZ, 0x3c, !PT ;  /* 0x0000000203023212 */ /* 0x000fc800078e3cff */
[----:B------:R-:W-:-:S05]  /*e520*/  @P3 LOP3.LUT R3, R3, R2, RZ, 0x3c, !PT ;  /* 0x0000000203033212 */ /* 0x000fca00078e3cff */
[----:B------:R0:W2:Y:S02]  /*e530*/  @P3 LDG.E.U16 R13, [R2.64] ;  /* 0x00000006020d3981 */ /* 0x0000a4000c1e1500 */
[----:B0-----:R-:W-:Y:S02]  /*e540*/  @P3 IMAD.MOV.U32 R2, RZ, RZ, R4 ;  /* 0x000000ffff023224 */ /* 0x001fe400078e0004 */
[----:B------:R-:W-:-:S05]  /*e550*/  @P3 IMAD.MOV.U32 R3, RZ, RZ, R5 ;  /* 0x000000ffff033224 */ /* 0x000fca00078e0005 */
[----:B------:R0:W4:Y:S01]  /*e560*/  @P3 LDG.E.U16 R28, [R2.64] ;  /* 0x00000006021c3981 */ /* 0x000122000c1e1500 */
[----:B------:R-:W-:-:S03]  /*e570*/  PRMT R26, RZ, 0x7610, R26 ;  /* 0x00007610ff1a7816 */ /* 0x000fc6000000001a */
[----:B------:R1:W-:Y:S01]  /*e580*/  STL [R1+0x1c], R27 ;  /* 0x00001c1b01007387 */ /* 0x0003e20000100800 */
[----:B0-----:R-:W-:Y:S02]  /*e590*/  @P1 IMAD.MOV.U32 R2, RZ, RZ, R0 ;  /* 0x000000ffff021224 */ /* 0x001fe400078e0000 */
[----:B------:R-:W-:Y:S01]  /*e5a0*/  @P1 IMAD.MOV.U32 R3, RZ, RZ, R29 ;  /* 0x000000ffff031224 */ /* 0x000fe200078e001d */
[----:B-1----:R-:W3:Y:S04]  /*e5b0*/  LDL R27, [R1+0xb9c] ;  /* 0x000b9c00011b7983 */ /* 0x002ee80000100800 */
[----:B------:R0:W3:Y:S04]  /*e5c0*/  @P1 LDG.E.U16 R26, [R2.64] ;  /* 0x00000006021a1981 */ /* 0x0000e8000c1e1500 */
[----:B--2---:R1:W-:Y:S04]  /*e5d0*/  STL [R1+0x14], R13 ;  /* 0x0000140d01007387 */ /* 0x0043e80000100800 */
[----:B-1----:R-:W2:Y:S01]  /*e5e0*/  LDL.LU R13, [R1+0x12f4] ;  /* 0x0012f400010d7983 */ /* 0x002ea20000300800 */
[----:B------:R-:W2:Y:S02]  /*e5f0*/  LDL R5, [R1+0xb98] ;  /* 0x000b980001057983 */ /* 0x000ea40000100800 */
[----:B------:R-:W2:Y:S01]  /*e600*/  LDL R4, [R1+0xba4] ;  /* 0x000ba40001047983 */ /* 0x000ea20000100800 */
[----:B----4-:R-:W-:Y:S01]  /*e610*/  STL [R1+0xc], R28 ;  /* 0x00000c1c01007387 */ /* 0x010fe20000100800 */
[----:B0-----:R-:W4:Y:S01]  /*e620*/  LDL R3, [R1+0xb74] ;  /* 0x000b740001037983 */ /* 0x001f220000100800 */
[----:B------:R-:W-:-:S02]  /*e630*/  ISETP.GT.AND P2, PT, R6, 0x74, PT ;  /* 0x000000740600780c */ /* 0x000fc40003f44270 */
[----:B------:R-:W-:Y:S01]  /*e640*/  PRMT R23, RZ, 0x7610, R23 ;  /* 0x00007610ff177816 */ /* 0x000fe20000000017 */
[----:B------:R-:W2:Y:S04]  /*e650*/  LDL R29, [R1+0xbf4] ;  /* 0x000bf400011d7983 */ /* 0x000ea80000100800 */
[----:B------:R-:W2:Y:S06]  /*e660*/  LDL R0, [R1+0xc1c] ;  /* 0x000c1c0001007983 */ /* 0x000eac0000100800 */
[----:B---3--:R-:W-:Y:S01]  /*e670*/  @P2 IMAD.MOV.U32 R2, RZ, RZ, R27 ;  /* 0x000000ffff022224 */ /* 0x008fe200078e001b */
[----:B------:R-:W-:-:S04]  /*e680*/  ISETP.GT.AND P3, PT, R6, 0x7c, PT ;  /* 0x0000007c0600780c */ /* 0x000fc80003f64270 */
[----:B----4-:R2:W3:Y:S01]  /*e690*/  @P2 LDG.E.U16 R23, [R2.64] ;  /* 0x0000000602172981 */ /* 0x0104e2000c1e1500 */
[----:B------:R-:W-:-:S03]  /*e6a0*/  PRMT R21, RZ, 0x7610, R21 ;  /* 0x00007610ff157816 */ /* 0x000fc60000000015 */
[----:B------:R0:W-:Y:S01]  /*e6b0*/  STL [R1+0x12b8], R26 ;  /* 0x0012b81a01007387 */ /* 0x0001e20000100800 */
[----:B------:R-:W4:Y:S01]  /*e6c0*/  LDL R27, [R1+0xc18] ;  /* 0x000c1800011b7983 */ /* 0x000f220000100800 */
[----:B------:R-:W-:Y:S01]  /*e6d0*/  PRMT R12, RZ, 0x7610, R12 ;  /* 0x00007610ff0c7816 */ /* 0x000fe2000000000c */
[----:B--2---:R-:W-:Y:S02]  /*e6e0*/  @P2 IMAD.MOV.U32 R2, RZ, RZ, R4 ;  /* 0x000000ffff022224 */ /* 0x004fe400078e0004 */
[----:B------:R-:W-:Y:S01]  /*e6f0*/  @P2 IMAD.MOV.U32 R3, RZ, RZ, R5 ;  /* 0x000000ffff032224 */ /* 0x000fe200078e0005 */
[----:B0-----:R-:W2:Y:S04]  /*e700*/  LDL R26, [R1+0xc24] ;  /* 0x000c2400011a7983 */ /* 0x001ea80000100800 */
[----:B------:R0:W2:Y:S02]  /*e710*/  @P2 LDG.E.U16 R21, [R2.64] ;  /* 0x0000000602152981 */ /* 0x0000a4000c1e1500 */
[----:B0-----:R-:W-:-:S02]  /*e720*/  @P3 IMAD.MOV.U32 R2, RZ, RZ, R0 ;  /* 0x000000ffff023224 */ /* 0x001fc400078e0000 */
[----:B------:R-:W-:-:S05]  /*e730*/  @P3 IMAD.MOV.U32 R3, RZ, RZ, R29 ;  /* 0x000000ffff033224 */ /* 0x000fca00078e001d */
[----:B------:R4:W2:Y:S04]  /*e740*/  @P3 LDG.E.U16 R12, [R2.64] ;  /* 0x00000006020c3981 */ /* 0x0008a8000c1e1500 */
[----:B---3--:R0:W-:Y:S01]  /*e750*/  STL [R1+0x12d4], R23 ;  /* 0x0012d41701007387 */ /* 0x0081e20000100800 */
[----:B------:R-:W3:Y:S02]  /*e760*/  LDL R5, [R1+0xba0] ;  /* 0x000ba00001057983 */ /* 0x000ee40000100800 */
[----:B------:R-:W3:Y:S01]  /*e770*/  LDL R4, [R1+0xbac] ;  /* 0x000bac0001047983 */ /* 0x000ee20000100800 */
[----:B------:R-:W-:Y:S02]  /*e780*/  ISETP.GT.AND P1, PT, R6, 0x75, PT ;  /* 0x000000750600780c */ /* 0x000fe40003f24270 */
[----:B------:R-:W-:Y:S01]  /*e790*/  PRMT R11, RZ, 0x7610, R11 ;  /* 0x00007610ff0b7816 */ /* 0x000fe2000000000b */
[----:B----4-:R-:W-:Y:S01]  /*e7a0*/  @P3 IMAD.MOV.U32 R3, RZ, RZ, R27 ;  /* 0x000000ffff033224 */ /* 0x010fe200078e001b */
[----:B------:R-:W-:Y:S01]  /*e7b0*/  PRMT R10, RZ, 0x7610, R10 ;  /* 0x00007610ff0a7816 */ /* 0x000fe2000000000a */
[----:B--2---:R-:W-:Y:S01]  /*e7c0*/  @P3 IMAD.MOV.U32 R2, RZ, RZ, R26 ;  /* 0x000000ffff023224 */ /* 0x004fe200078e001a */
[----:B------:R-:W-:Y:S01]  /*e7d0*/  STL [R1+0x12d8], R21 ;  /* 0x0012d81501007387 */ /* 0x000fe20000100800 */
[----:B0-----:R-:W2:Y:S02]  /*e7e0*/  LDL R23, [R1+0xba8] ;  /* 0x000ba80001177983 */ /* 0x001ea40000100800 */
[----:B------:R-:W4:Y:S01]  /*e7f0*/  LDL R0, [R1+0xbb0] ;  /* 0x000bb00001007983 */ /* 0x000f220000100800 */
[----:B------:R3:W4:Y:S04]  /*e800*/  @P3 LDG.E.U16 R11, [R2.64] ;  /* 0x00000006020b3981 */ /* 0x000728000c1e1500 */
[----:B------:R0:W-:Y:S01]  /*e810*/  STL [R1+0x12dc], R12 ;  /* 0x0012dc0c01007387 */ /* 0x0001e20000100800 */
[----:B------:R-:W4:Y:S02]  /*e820*/  LDL R27, [R1+0xc20] ;  /* 0x000c2000011b7983 */ /* 0x000f240000100800 */
[----:B------:R-:W4:Y:S02]  /*e830*/  LDL R26, [R1+0xc2c] ;  /* 0x000c2c00011a7983 */ /* 0x000f240000100800 */
[----:B---3--:R-:W-:-:S02]  /*e840*/  @P1 IMAD.MOV.U32 R3, RZ, RZ, R5 ;  /* 0x000000ffff031224 */ /* 0x008fc400078e0005 */
[----:B------:R-:W-:-:S05]  /*e850*/  @P1 IMAD.MOV.U32 R2, RZ, RZ, R4 ;  /* 0x000000ffff021224 */ /* 0x000fca00078e0004 */
[----:B------:R2:W3:Y:S01]  /*e860*/  @P1 LDG.E.U16 R10, [R2.64] ;  /* 0x00000006020a1981 */ /* 0x0004e2000c1e1500 */
[----:B------:R-:W-:Y:S02]  /*e870*/  ISETP.GT.AND P2, PT, R6, 0x7d, PT ;  /* 0x0000007d0600780c */ /* 0x000fe40003f44270 */
[----:B------:R-:W-:Y:S02]  /*e880*/  PRMT R9, RZ, 0x7610, R9 ;  /* 0x00007610ff097816 */ /* 0x000fe40000000009 */
[----:B------:R-:W-:Y:S01]  /*e890*/  PRMT R8, RZ, 0x7610, R8 ;  /* 0x00007610ff087816 */ /* 0x000fe20000000008 */
[----:B--2---:R-:W-:Y:S02]  /*e8a0*/  @P1 IMAD.MOV.U32 R3, RZ, RZ, R23 ;  /* 0x000000ffff031224 */ /* 0x004fe400078e0017 */
[----:B----4-:R-:W-:Y:S01]  /*e8b0*/  @P1 IMAD.MOV.U32 R2, RZ, RZ, R0 ;  /* 0x000000ffff021224 */ /* 0x010fe200078e0000 */
[----:B------:R1:W-:Y:S01]  /*e8c0*/  STL [R1+0x12e0], R11 ;  /* 0x0012e00b01007387 */ /* 0x0003e20000100800 */
[----:B------:R-:W2:Y:S02]  /*e8d0*/  LDL R5, [R1+0xc28] ;  /* 0x000c280001057983 */ /* 0x000ea40000100800 */
[----:B------:R-:W4:Y:S01]  /*e8e0*/  LDL R4, [R1+0xc30] ;  /* 0x000c300001047983 */ /* 0x000f220000100800 */
[----:B------:R0:W4:Y:S02]  /*e8f0*/  @P1 LDG.E.U16 R9, [R2.64] ;  /* 0x0000000602091981 */ /* 0x000124000c1e1500 */
[----:B0-----:R-:W-:-:S02]  /*e900*/  @P2 IMAD.MOV.U32 R3, RZ, RZ, R27 ;  /* 0x000000ffff032224 */ /* 0x001fc400078e001b */
[----:B------:R-:W-:-:S05]  /*e910*/  @P2 IMAD.MOV.U32 R2, RZ, RZ, R26 ;  /* 0x000000ffff022224 */ /* 0x000fca00078e001a */
[----:B------:R2:W4:Y:S04]  /*e920*/  @P2 LDG.E.U16 R8, [R2.64] ;  /* 0x0000000602082981 */ /* 0x000528000c1e1500 */
[----:B---3--:R-:W-:Y:S01]  /*e930*/  STL [R1+0x12bc], R10 ;  /* 0x0012bc0a01007387 */ /* 0x008fe20000100800 */
[----:B------:R-:W3:Y:S02]  /*e940*/  LDL R23, [R1+0x494] ;  /* 0x0004940001177983 */ /* 0x000ee40000100800 */
[----:B------:R-:W3:Y:S01]  /*e950*/  LDL R12, [R1+0x498] ;  /* 0x00049800010c7983 */ /* 0x000ee20000100800 */
[----:B------:R-:W-:Y:S01]  /*e960*/  PRMT R7, RZ, 0x7610, R7 ;  /* 0x00007610ff077816 */ /* 0x000fe20000000007 */
[----:B-1----:R-:W3:Y:S04]  /*e970*/  LDL R11, [R1+0x48c] ;  /* 0x00048c00010b7983 */ /* 0x002ee80000100800 */
[----:B------:R-:W3:Y:S01]  /*e980*/  LDL R0, [R1+0x490] ;  /* 0x0004900001007983 */ /* 0x000ee20000100800 */
[----:B--2---:R-:W-:-:S02]  /*e990*/  @P2 IMAD.MOV.U32 R3, RZ, RZ, R5 ;  /* 0x000000ffff032224 */ /* 0x004fc400078e0005 */
[----:B----4-:R-:W-:Y:S01]  /*e9a0*/  @P2 IMAD.MOV.U32 R2, RZ, RZ, R4 ;  /* 0x000000ffff022224 */ /* 0x010fe200078e0004 */
[----:B------:R0:W-:Y:S04]  /*e9b0*/  STL [R1+0x12c0], R9 ;  /* 0x0012c00901007387 */ /* 0x0001e80000100800 */
[----:B------:R3:W2:Y:S01]  /*e9c0*/  @P2 LDG.E.U16 R7, [R2.64] ;  /* 0x0000000602072981 */ /* 0x0006a2000c1e1500 */
[----:B0-----:R-:W-:-:S03]  /*e9d0*/  PRMT R9, RZ, 0x7610, R9 ;  /* 0x00007610ff097816 */ /* 0x001fc60000000009 */
[----:B------:R0:W-:Y:S01]  /*e9e0*/  STL [R1+0x12c4], R8 ;  /* 0x0012c40801007387 */ /* 0x0001e20000100800 */
[----:B------:R-:W4:Y:S02]  /*e9f0*/  LDL R5, [R1+0x484] ;  /* 0x0004840001057983 */ /* 0x000f240000100800 */
[----:B------:R-:W4:Y:S02]  /*ea00*/  LDL R4, [R1+0x488] ;  /* 0x0004880001047983 */ /* 0x000f240000100800 */
[----:B---3--:R-:W-:Y:S02]  /*ea10*/  @P0 IMAD.MOV.U32 R3, RZ, RZ, R23 ;  /* 0x000000ffff030224 */ /* 0x008fe400078e0017 */
[----:B------:R-:W-:-:S05]  /*ea20*/  @P0 IMAD.MOV.U32 R2, RZ, RZ, R12 ;  /* 0x000000ffff020224 */ /* 0x000fca00078e000c */
[----:B------:R1:W3:Y:S01]  /*ea30*/  @P0 LDG.E.U16 R9, [R2.64] ;  /* 0x0000000602090981 */ /* 0x0002e2000c1e1500 */
[----:B------:R-:W-:Y:S02]  /*ea40*/  ISETP.GT.AND P1, PT, R6, 0x67, PT ;  /* 0x000000670600780c */ /* 0x000fe40003f24270 */
[----:B------:R-:W-:Y:S02]  /*ea50*/  PRMT R25, RZ, 0x7610, R25 ;  /* 0x00007610ff197816 */ /* 0x000fe40000000019 */
[----:B------:R-:W-:-:S09]  /*ea60*/  PRMT R24, RZ, 0x7610, R24 ;  /* 0x00007610ff187816 */ /* 0x000fd20000000018 */
[----:B-1----:R-:W-:Y:S02]  /*ea70*/  @P1 IMAD.MOV.U32 R2, RZ, RZ, R0 ;  /* 0x000000ffff021224 */ /* 0x002fe400078e0000 */
[----:B------:R-:W-:Y:S01]  /*ea80*/  @P1 IMAD.MOV.U32 R3, RZ, RZ, R11 ;  /* 0x000000ffff031224 */ /* 0x000fe200078e000b */
[----:B--2---:R1:W-:Y:S01]  /*ea90*/  STL [R1+0x12c8], R7 ;  /* 0x0012c80701007387 */ /* 0x0043e20000100800 */
[----:B0-----:R-:W2:Y:S03]  /*eaa0*/  LDL R8, [R1+0xb3c] ;  /* 0x000b3c0001087983 */ /* 0x001ea60000100800 */
[----:B------:R4:W2:Y:S02]  /*eab0*/  @P1 LDG.E.U16 R25, [R2.64] ;  /* 0x0000000602191981 */ /* 0x0008a4000c1e1500 */
[----:B----4-:R-:W-:Y:S02]  /*eac0*/  @P1 IMAD.MOV.U32 R2, RZ, RZ, R4 ;  /* 0x000000ffff021224 */ /* 0x010fe400078e0004 */
[----:B------:R-:W-:-:S05]  /*ead0*/  @P1 IMAD.MOV.U32 R3, RZ, RZ, R5 ;  /* 0x000000ffff031224 */ /* 0x000fca00078e0005 */
[----:B------:R0:W2:Y:S04]  /*eae0*/  @P1 LDG.E.U16 R24, [R2.64] ;  /* 0x0000000602181981 */ /* 0x0000a8000c1e1500 */
[----:B---3--:R3:W-:Y:S01]  /*eaf0*/  STL [R1+0x20], R9 ;  /* 0x0000200901007387 */ /* 0x0087e20000100800 */
[----:B------:R-:W4:Y:S02]  /*eb00*/  LDL R12, [R1+0xb38] ;  /* 0x000b3800010c7983 */ /* 0x000f240000100800 */
[----:B------:R-:W4:Y:S02]  /*eb10*/  LDL R11, [R1+0xb44] ;  /* 0x000b4400010b7983 */ /* 0x000f240000100800 */
[----:B-1----:R-:W4:Y:S01]  /*eb20*/  LDL R7, [R1+0xb40] ;  /* 0x000b400001077983 */ /* 0x002f220000100800 */
[----:B------:R-:W4:Y:S04]  /*eb30*/  LDL R0, [R1+0xb4c] ;  /* 0x000b4c0001007983 */ /* 0x000f280000100800 */
[----:B---3--:R-:W3:Y:S01]  /*eb40*/  LDL R9, [R1+0xb14] ;  /* 0x000b140001097983 */ /* 0x008ee20000100800 */
[----:B------:R-:W-:-:S02]  /*eb50*/  ISETP.GT.AND P0, PT, R6, 0x6e, PT ;  /* 0x0000006e0600780c */ /* 0x000fc40003f04270 */
[----:B------:R-:W-:Y:S02]  /*eb60*/  PRMT R21, RZ, 0x7610, R21 ;  /* 0x00007610ff157816 */ /* 0x000fe40000000015 */
[----:B------:R-:W-:Y:S01]  /*eb70*/  ISETP.GT.AND P1, PT, R6, 0x6f, PT ;  /* 0x0000006f0600780c */ /* 0x000fe20003f24270 */
[----:B--2---:R-:W-:Y:S01]  /*eb80*/  STL [R1+0x1274], R25 ;  /* 0x0012741901007387 */ /* 0x004fe20000100800 */
[----:B------:R-:W2:Y:S02]  /*eb90*/  LDL R5, [R1+0xb48] ;  /* 0x000b480001057983 */ /* 0x000ea40000100800 */
[----:B------:R-:W2:Y:S05]  /*eba0*/  LDL R4, [R1+0xb50] ;  /* 0x000b500001047983 */ /* 0x000eaa0000100800 */
[----:B0-----:R-:W-:Y:S01]  /*ebb0*/  @P0 IMAD.MOV.U32 R2, RZ, RZ, R8 ;  /* 0x000000ffff020224 */ /* 0x001fe200078e0008 */
[----:B------:R-:W-:Y:S01]  /*ebc0*/  PRMT R10, RZ, 0x7610, R10 ;  /* 0x00007610ff0a7816 */ /* 0x000fe2000000000a */
[----:B------:R-:W-:Y:S01]  /*ebd0*/  STL [R1+0x1278], R24 ;  /* 0x0012781801007387 */ /* 0x000fe20000100800 */
[----:B------:R-:W2:Y:S02]  /*ebe0*/  LDL R8, [R1+0xbbc] ;  /* 0x000bbc0001087983 */ /* 0x000ea40000100800 */
[----:B---3--:R-:W-:-:S02]  /*ebf0*/  @P0 IMAD.MOV.U32 R3, RZ, RZ, R9 ;  /* 0x000000ffff030224 */ /* 0x008fc400078e0009 */
[----:B------:R-:W3:Y:S04]  /*ec00*/  LDL R9, [R1+0xb94] ;  /* 0x000b940001097983 */ /* 0x000ee80000100800 */
[----:B------:R4:W3:Y:S02]  /*ec10*/  @P0 LDG.E.U16 R21, [R2.64] ;  /* 0x0000000602150981 */ /* 0x0008e4000c1e1500 */
[----:B----4-:R-:W-:Y:S02]  /*ec20*/  @P0 IMAD.MOV.U32 R2, RZ, RZ, R11 ;  /* 0x000000ffff020224 */ /* 0x010fe400078e000b */
[----:B------:R-:W-:-:S05]  /*ec30*/  @P0 IMAD.MOV.U32 R3, RZ, RZ, R12 ;  /* 0x000000ffff030224 */ /* 0x000fca00078e000c */
[----:B------:R0:W4:Y:S02]  /*ec40*/  @P0 LDG.E.U16 R10, [R2.64] ;  /* 0x00000006020a0981 */ /* 0x000124000c1e1500 */
[----:B0-----:R-:W-:Y:S02]  /*ec50*/  @P1 IMAD.MOV.U32 R2, RZ, RZ, R0 ;  /* 0x000000ffff021224 */ /* 0x001fe400078e0000 */
[----:B------:R-:W-:Y:S01]  /*ec60*/  @P1 IMAD.MOV.U32 R3, RZ, RZ, R7 ;  /* 0x000000ffff031224 */ /* 0x000fe200078e0007 */
[----:B------:R-:W4:Y:S04]  /*ec70*/  LDL R0, [R1+0xbc4] ;  /* 0x000bc40001007983 */ /* 0x000f280000100800 */
[----:B------:R-:W4:Y:S01]  /*ec80*/  LDL R7, [R1+0xbb8] ;  /* 0x000bb80001077983 */ /* 0x000f220000100800 */
[----:B------:R-:W-:-:S02]  /*ec90*/  PRMT R22, RZ, 0x7610, R22 ;  /* 0x00007610ff167816 */ /* 0x000fc40000000016 */
[----:B------:R-:W-:Y:S02]  /*eca0*/  ISETP.GT.AND P0, PT, R6, 0x76, PT ;  /* 0x000000760600780c */ /* 0x000fe40003f04270 */
[----:B------:R-:W-:Y:S02]  /*ecb0*/  PRMT R20, RZ, 0x7610, R20 ;  /* 0x00007610ff147816 */ /* 0x000fe40000000014 */
[----:B------:R2:W4:Y:S01]  /*ecc0*/  @P1 LDG.E.U16 R22, [R2.64] ;  /* 0x0000000602161981 */ /* 0x000522000c1e1500 */
[----:B------:R-:W-:Y:S01]  /*ecd0*/  PRMT R19, RZ, 0x7610, R19 ;  /* 0x00007610ff137816 */ /* 0x000fe20000000013 */
[----:B--2---:R-:W-:Y:S02]  /*ece0*/  @P1 IMAD.MOV.U32 R2, RZ, RZ, R4 ;  /* 0x000000ffff021224 */ /* 0x004fe400078e0004 */
[----:B------:R-:W-:-:S05]  /*ecf0*/  @P1 IMAD.MOV.U32 R3, RZ, RZ, R5 ;  /* 0x000000ffff031224 */ /* 0x000fca00078e0005 */
[----:B------:R0:W2:Y:S02]  /*ed00*/  @P1 LDG.E.U16 R20, [R2.64] ;  /* 0x0000000602141981 */ /* 0x0000a4000c1e1500 */
[----:B0-----:R-:W-:Y:S01]  /*ed10*/  @P0 IMAD.MOV.U32 R2, RZ, RZ, R8 ;  /* 0x000000ffff020224 */ /* 0x001fe200078e0008 */
[----:B------:R-:W-:Y:S01]  /*ed20*/  PRMT R18, RZ, 0x7610, R18 ;  /* 0x00007610ff127816 */ /* 0x000fe20000000012 */
[----:B---3--:R-:W-:-:S05]  /*ed30*/  @P0 IMAD.MOV.U32 R3, RZ, RZ, R9 ;  /* 0x000000ffff030224 */ /* 0x008fca00078e0009 */
[----:B------:R4:W3:Y:S02]  /*ed40*/  @P0 LDG.E.U16 R19, [R2.64] ;  /* 0x0000000602130981 */ /* 0x0008e4000c1e1500 */
[----:B----4-:R-:W-:Y:S02]  /*ed50*/  @P0 IMAD.MOV.U32 R2, RZ, RZ, R0 ;  /* 0x000000ffff020224 */ /* 0x010fe400078e0000 */
[----:B------:R-:W-:-:S05]  /*ed60*/  @P0 IMAD.MOV.U32 R3, RZ, RZ, R7 ;  /* 0x000000ffff030224 */ /* 0x000fca00078e0007 */
[----:B------:R-:W4:Y:S04]  /*ed70*/  @P0 LDG.E.U16 R18, [R2.64] ;  /* 0x0000000602120981 */ /* 0x000f28000c1e1500 */
[----:B------:R-:W-:Y:S01]  /*ed80*/  STL [R1+0x127c], R22 ;  /* 0x00127c1601007387 */ /* 0x000fe20000100800 */
[----:B------:R-:W4:Y:S02]  /*ed90*/  LDL R5, [R1+0xbc0] ;  /* 0x000bc00001057983 */ /* 0x000f240000100800 */
[----:B------:R-:W4:Y:S01]  /*eda0*/  LDL R4, [R1+0xbcc] ;  /* 0x000bcc0001047983 */ /* 0x000f220000100800 */
[----:B--2---:R0:W-:Y:S01]  /*edb0*/  STL [R1+0x1280], R20 ;  /* 0x0012801401007387 */ /* 0x0041e20000100800 */
[----:B------:R-:W2:Y:S03]  /*edc0*/  LDL R12, [R1+0xbd0] ;  /* 0x000bd000010c7983 */ /* 0x000ea60000100800 */
[----:B0-----:R-:W2:Y:S01]  /*edd0*/  LDL R20, [R1+0xbc8] ;  /* 0x000bc80001147983 */ /* 0x001ea20000100800 */
[----:B------:R0:W-:Y:S03]  /*ede0*/  STL [R1], R10 ;  /* 0x0000000a01007387 */ /* 0x0001e60000100800 */
[----:B0-----:R-:W2:Y:S04]  /*edf0*/  LDL R10, [R1+0xc3c] ;  /* 0x000c3c00010a7983 */ /* 0x001ea80000100800 */
[----:B---3--:R-:W-:Y:S01]  /*ee00*/  STL [R1+0x12a8], R19 ;  /* 0x0012a81301007387 */ /* 0x008fe20000100800 */
[----:B------:R-:W3:Y:S02]  /*ee10*/  LDL R11, [R1+0xc14] ;  /* 0x000c1400010b7983 */ /* 0x000ee40000100800 */
[----:B------:R-:W3:Y:S02]  /*ee20*/  LDL R9, [R1+0xc38] ;  /* 0x000c380001097983 */ /* 0x000ee40000100800 */
[----:B------:R-:W3:Y:S01]  /*ee30*/  LDL R8, [R1+0xc44] ;  /* 0x000c440001087983 */ /* 0x000ee20000100800 */
[----:B------:R0:W-:Y:S01]  /*ee40*/  STL [R1+0x4], R21 ;  /* 0x0000041501007387 */ /* 0x0001e20000100800 */
[----:B------:R-:W3:Y:S03]  /*ee50*/  LDL R0, [R1+0xc4c] ;  /* 0x000c4c0001007983 */ /* 0x000ee60000100800 */
[----:B----4-:R-:W-:Y:S01]  /*ee60*/  STL [R1+0x12ac], R18 ;  /* 0x0012ac1201007387 */ /* 0x010fe20000100800 */
[----:B------:R-:W4:Y:S01]  /*ee70*/  LDL R7, [R1+0xc40] ;  /* 0x000c400001077983 */ /* 0x000f220000100800 */
[----:B------:R-:W-:-:S02]  /*ee80*/  ISETP.GT.AND P1, PT, R6, 0x77, PT ;  /* 0x000000770600780c */ /* 0x000fc40003f24270 */
[----:B------:R-:W-:Y:S02]  /*ee90*/  PRMT R17, RZ, 0x7610, R17 ;  /* 0x00007610ff117816 */ /* 0x000fe40000000011 */
[----:B------:R-:W-:Y:S02]  /*eea0*/  ISETP.GT.AND P0, PT, R6, 0x7e, PT ;  /* 0x0000007e0600780c */ /* 0x000fe40003f04270 */
[----:B------:R-:W-:-:S07]  /*eeb0*/  PRMT R16, RZ, 0x7610, R16 ;  /* 0x00007610ff107816 */ /* 0x000fce0000000010 */
[----:B------:R-:W-:Y:S02]  /*eec0*/  @P1 IMAD.MOV.U32 R2, RZ, RZ, R4 ;  /* 0x000000ffff021224 */ /* 0x000fe400078e0004 */
[----:B------:R-:W-:Y:S01]  /*eed0*/  @P1 IMAD.MOV.U32 R3, RZ, RZ, R5 ;  /* 0x000000ffff031224 */ /* 0x000fe200078e0005 */
[----:B------:R-:W-:Y:S02]  /*eee0*/  PRMT R15, RZ, 0x7610, R15 ;  /* 0x00007610ff0f7816 */ /* 0x000fe4000000000f */
[----:B------:R-:W-:Y:S02]  /*eef0*/  PRMT R14, RZ, 0x7610, R14 ;  /* 0x00007610ff0e7816 */ /* 0x000fe4000000000e */
[----:B------:R-:W-:Y:S01]  /*ef00*/  PRMT R13, RZ, 0x7610, R13 ;  /* 0x00007610ff0d7816 */ /* 0x000fe2000000000d */
[----:B------:R-:W4:Y:S04]  /*ef10*/  LDL R5, [R1+0xc48] ;  /* 0x000c480001057983 */ /* 0x000f280000100800 */
[----:B------:R2:W4:Y:S04]  /*ef20*/  @P1 LDG.E.U16 R17, [R2.64] ;  /* 0x0000000602111981 */ /* 0x000528000c1e1500 */
[----:B------:R-:W4:Y:S01]  /*ef30*/  LDL R4, [R1+0xc74] ;  /* 0x000c740001047983 */ /* 0x000f220000100800 */
[----:B--2---:R-:W-:-:S02]  /*ef40*/  @P1 IMAD.MOV.U32 R2, RZ, RZ, R12 ;  /* 0x000000ffff021224 */ /* 0x004fc400078e000c */
[----:B------:R-:W-:-:S05]  /*ef50*/  @P1 IMAD.MOV.U32 R3, RZ, RZ, R20 ;  /* 0x000000ffff031224 */ /* 0x000fca00078e0014 */
[----:B------:R1:W2:Y:S01]  /*ef60*/  @P1 LDG.E.U16 R16, [R2.64] ;  /* 0x0000000602101981 */ /* 0x0002a2000c1e1500 */
[----:B------:R-:W-:Y:S01]  /*ef70*/  ISETP.GT.AND P1, PT, R6, 0x7f, PT ;  /* 0x0000007f0600780c */ /* 0x000fe20003f24270 */
[----:B-1----:R-:W-:Y:S02]  /*ef80*/  @P0 IMAD.MOV.U32 R2, RZ, RZ, R10 ;  /* 0x000000ffff020224 */ /* 0x002fe400078e000a */
[----:B---3--:R-:W-:-:S05]  /*ef90*/  @P0 IMAD.MOV.U32 R3, RZ, RZ, R11 ;  /* 0x000000ffff030224 */ /* 0x008fca00078e000b */
[----:B------:R1:W3:Y:S02]  /*efa0*/  @P0 LDG.E.U16 R15, [R2.64] ;  /* 0x00000006020f0981 */ /* 0x0002e4000c1e1500 */
[----:B-1----:R-:W-:Y:S02]  /*efb0*/  @P0 IMAD.MOV.U32 R2, RZ, RZ, R8 ;  /* 0x000000ffff020224 */ /* 0x002fe400078e0008 */
[----:B------:R-:W-:-:S05]  /*efc0*/  @P0 IMAD.MOV.U32 R3, RZ, RZ, R9 ;  /* 0x000000ffff030224 */ /* 0x000fca00078e0009 */
[----:B------:R1:W3:Y:S02]  /*efd0*/  @P0 LDG.E.U16 R14, [R2.64] ;  /* 0x00000006020e0981 */ /* 0x0002e4000c1e1500 */
[----:B-1----:R-:W-:Y:S02]  /*efe0*/  @P1 IMAD.MOV.U32 R2, RZ, RZ, R0 ;  /* 0x000000ffff021224 */ /* 0x002fe400078e0000 */
[----:B----4-:R-:W-:-:S05]  /*eff0*/  @P1 IMAD.MOV.U32 R3, RZ, RZ, R7 ;  /* 0x000000ffff031224 */ /* 0x010fca00078e0007 */
[----:B------:R1:W4:Y:S04]  /*f000*/  @P1 LDG.E.U16 R13, [R2.64] ;  /* 0x00000006020d1981 */ /* 0x000328000c1e1500 */
[----:B------:R-:W0:Y:S01]  /*f010*/  S2R R27, SR_TID.X ;  /* 0x00000000001b7919 */ /* 0x000e220000002100 */
[----:B-1----:R-:W-:-:S03]  /*f020*/  PRMT R2, RZ, 0x7610, R2 ;  /* 0x00007610ff027816 */ /* 0x002fc60000000002 */
[----:B------:R-:W-:Y:S04]  /*f030*/  STL [R1+0x1284], R17 ;  /* 0x0012841101007387 */ /* 0x000fe80000100800 */
[----:B------:R1:W4:Y:S04]  /*f040*/  @P1 LDG.E.U16 R2, [R4.64] ;  /* 0x0000000604021981 */ /* 0x000328000c1e1500 */
[----:B------:R-:W1:Y:S01]  /*f050*/  S2R R28, SR_TID.X ;  /* 0x00000000001c7919 */ /* 0x000e620000002100 */
[----:B------:R-:W-:Y:S06]  /*f060*/  BAR.SYNC.DEFER_BLOCKING 0x0 ;  /* 0x0000000000007b1d */ /* 0x000fec0000010000 */
[----:B--2---:R-:W-:Y:S01]  /*f070*/  STL [R1+0x1288], R16 ;  /* 0x0012881001007387 */ /* 0x004fe20000100800 */
[----:B0-----:R-:W-:-:S03]  /*f080*/  LOP3.LUT R0, R27, 0x7f, RZ, 0xc0, !PT ;  /* 0x0000007f1b007812 */ /* 0x001fc600078ec0ff */
[----:B---3--:R-:W-:Y:S04]  /*f090*/  STL [R1+0x12b0], R15 ;  /* 0x0012b00f01007387 */ /* 0x008fe80000100800 */
[----:B------:R-:W-:Y:S01]  /*f0a0*/  STL [R1+0x12cc], R14 ;  /* 0x0012cc0e01007387 */ /* 0x000fe20000100800 */
[----:B------:R-:W-:Y:S03]  /*f0b0*/  STL [R1+0x12e4], R3 ;  /* 0x0012e40301007387 */ /* 0x000fe60000100800 */
[----:B----4-:R-:W-:Y:S01]  /*f0c0*/  STL [R1+0x128c], R13 ;  /* 0x00128c0d01007387 */ /* 0x010fe20000100800 */
[----:B------:R0:W-:Y:S02]  /*f0d0*/  STL [R1+0x1290], R27 ;  /* 0x0012901b01007387 */ /* 0x0001e40000100800 */
[----:B------:R-:W2:Y:S02]  /*f0e0*/  LDL.LU R21, [R1+0x43c] ;  /* 0x00043c0001157983 */ /* 0x000ea40000300800 */
[----:B------:R-:W3:Y:S01]  /*f0f0*/  LDL.LU R23, [R1+0x438] ;  /* 0x0004380001177983 */ /* 0x000ee20000300800 */
[----:B------:R-:W4:Y:S01]  /*f100*/  LDL.LU R29, [R1+0x3fc] ;  /* 0x0003fc00011d7983 */ /* 0x000f220000300800 */
[----:B------:R-:W4:Y:S03]  /*f110*/  LDL.LU R26, [R1+0x3b8] ;  /* 0x0003b800011a7983 */ /* 0x000f260000300800 */
[----:B0-----:R-:W4:Y:S01]  /*f120*/  LDL.LU R27, [R1+0x338] ;  /* 0x00033800011b7983 */ /* 0x001f220000300800 */
[----:B------:R-:W4:Y:S02]  /*f130*/  LDL.LU R13, [R1+0x330] ;  /* 0x00033000010d7983 */ /* 0x000f240000300800 */
[----:B------:R-:W4:Y:S02]  /*f140*/  LDL.LU R3, [R1+0x2f8] ;  /* 0x0002f80001037983 */ /* 0x000f240000300800 */
[----:B------:R-:W4:Y:S01]  /*f150*/  LDL.LU R14, [R1+0x2f0] ;  /* 0x0002f000010e7983 */ /* 0x000f220000300800 */
[----:B------:R-:W4:Y:S01]  /*f160*/  LDL.LU R15, [R1+0x2b8] ;  /* 0x0002b800010f7983 */ /* 0x000f220000300800 */
        /* <DEDUP_REMOVED lines=13> */
[----:B------:R-:W4:Y:S01]  /*f240*/  LDL.LU R12, [R1+0xa0] ;  /* 0x0000a000010c7983 */ /* 0x000f220000300800 */
[----:B-1----:R-:W-:Y:S01]  /*f250*/  LOP3.LUT R28, R28, 0xff, RZ, 0xc0, !PT ;  /* 0x000000ff1c1c7812 */ /* 0x002fe200078ec0ff */
[----:B------:R0:W-:Y:S01]  /*f260*/  STL [R1+0x12ec], R4 ;  /* 0x0012ec0401007387 */ /* 0x0001e20000100800 */
[----:B------:R-:W-:-:S03]  /*f270*/  ISETP.GE.AND P0, PT, R0, R6, PT ;  /* 0x000000060000720c */ /* 0x000fc60003f06270 */
[----:B------:R-:W-:Y:S01]  /*f280*/  IMAD.SHL.U32 R28, R28, 0x2, RZ ;  /* 0x000000021c1c7824 */ /* 0x000fe200078e00ff */
[----:B0-----:R-:W4:Y:S01]  /*f290*/  LDL.LU R4, [R1+0x374] ;  /* 0x0003740001047983 */ /* 0x001f220000300800 */
[----:B------:R0:W-:Y:S03]  /*f2a0*/  STL [R1+0x12e8], R5 ;  /* 0x0012e80501007387 */ /* 0x0001e60000100800 */
[----:B0-----:R-:W4:Y:S01]  /*f2b0*/  LDL.LU R5, [R1+0x378] ;  /* 0x0003780001057983 */ /* 0x001f220000300800 */
[----:B------:R0:W-:Y:S03]  /*f2c0*/  STL [R1+0x1294], R2 ;  /* 0x0012940201007387 */ /* 0x0001e60000100800 */
[----:B0-----:R-:W4:Y:S01]  /*f2d0*/  LDL.LU R2, [R1+0x3bc] ;  /* 0x0003bc0001027983 */ /* 0x001f220000300800 */
[----:B------:R-:W4:Y:S02]  /*f2e0*/  LDL.LU R6, [R1+0x3f8] ;  /* 0x0003f80001067983 */ /* 0x000f240000300800 */
[----:B------:R-:W-:Y:S01]  /*f2f0*/  STL [R1+0x1298], R0 ;  /* 0x0012980001007387 */ /* 0x000fe20000100800 */
[----:B--2---:R0:W-:Y:S04]  /*f300*/  STS.U16 [R28], R21 ;  /* 0x000000151c007388 */ /* 0x0041e80000000400 */
[----:B---3--:R1:W-:Y:S04]  /*f310*/  STS.U16 [R28+0x200], R23 ;  /* 0x000200171c007388 */ /* 0x0083e80000000400 */
[----:B----4-:R2:W-:Y:S04]  /*f320*/  STS.U16 [R28+0x2000], R29 ;  /* 0x0020001d1c007388 */ /* 0x0105e80000000400 */
[----:B0-----:R-:W3:Y:S01]  /*f330*/  LDL.LU R21, [R1+0x9c] ;  /* 0x00009c0001157983 */ /* 0x001ee20000300800 */
[----:B-1----:R-:W4:Y:S03]  /*f340*/  LDL.LU R23, [R1+0x78] ;  /* 0x0000780001177983 */ /* 0x002f260000300800 */
[----:B--2---:R-:W2:Y:S04]  /*f350*/  LDL.LU R29, [R1+0x74] ;  /* 0x00007400011d7983 */ /* 0x004ea80000300800 */
[----:B------:R0:W-:Y:S04]  /*f360*/  STS.U16 [R28+0x4200], R26 ;  /* 0x0042001a1c007388 */ /* 0x0001e80000000400 */
[----:B0-----:R-:W4:Y:S04]  /*f370*/  LDL.LU R26, [R1+0x70] ;  /* 0x00007000011a7983 */ /* 0x001f280000300800 */
[----:B------:R0:W-:Y:S04]  /*f380*/  STS.U16 [R28+0x18200], R11 ;  /* 0x0182000b1c007388 */ /* 0x0001e80000000400 */
[----:B0-----:R-:W4:Y:S04]  /*f390*/  LDL.LU R11, [R1+0x6c] ;  /* 0x00006c00010b7983 */ /* 0x001f280000300800 */
[----:B------:R0:W-:Y:S04]  /*f3a0*/  STS.U16 [R28+0x1a000], R12 ;  /* 0x01a0000c1c007388 */ /* 0x0001e80000000400 */
[----:B0-----:R-:W4:Y:S04]  /*f3b0*/  LDL.LU R12, [R1+0x434] ;  /* 0x00043400010c7983 */ /* 0x001f280000300800 */
[----:B------:R-:W-:Y:S04]  /*f3c0*/  STS.U16 [R28+0x6200], R4 ;  /* 0x006200041c007388 */ /* 0x000fe80000000400 */
        /* <DEDUP_REMOVED lines=19> */
[----:B------:R-:W-:Y:S01]  /*f500*/  STS.U16 [R28+0x18000], R10 ;  /* 0x0180000a1c007388 */ /* 0x000fe20000000400 */
[----:B------:R-:W-:-:S03]  /*f510*/  LOP3.LUT R0, R28, 0x10, RZ, 0x3c, !PT ;  /* 0x000000101c007812 */ /* 0x000fc600078e3cff */
[----:B---3--:R-:W-:Y:S04]  /*f520*/  STS.U16 [R28+0x1a200], R21 ;  /* 0x01a200151c007388 */ /* 0x008fe80000000400 */
[----:B--2---:R0:W-:Y:S04]  /*f530*/  STS.U16 [R28+0x1c200], R29 ;  /* 0x01c2001d1c007388 */ /* 0x0041e80000000400 */
[----:B0-----:R-:W2:Y:S01]  /*f540*/  LDL.LU R29, [R1+0x42c] ;  /* 0x00042c00011d7983 */ /* 0x001ea20000300800 */
[----:B------:R-:W3:Y:S02]  /*f550*/  LDL.LU R6, [R1+0x3ec] ;  /* 0x0003ec0001067983 */ /* 0x000ee40000300800 */
[----:B------:R-:W3:Y:S02]  /*f560*/  LDL.LU R21, [R1+0x3b4] ;  /* 0x0003b40001157983 */ /* 0x000ee40000300800 */
[----:B------:R-:W3:Y:S01]  /*f570*/  LDL.LU R2, [R1+0x3ac] ;  /* 0x0003ac0001027983 */ /* 0x000ee20000300800 */
[----:B------:R-:W3:Y:S01]  /*f580*/  LDL.LU R5, [R1+0x370] ;  /* 0x0003700001057983 */ /* 0x000ee20000300800 */
        /* <DEDUP_REMOVED lines=15> */
[----:B------:R-:W3:Y:S04]  /*f680*/  LDL.LU R8, [R1+0x104] ;  /* 0x0001040001087983 */ /* 0x000ee80000300800 */
[----:B----4-:R0:W-:Y:S01]  /*f690*/  STS.U16 [R28+0x1c000], R23 ;  /* 0x01c000171c007388 */ /* 0x0101e20000000400 */
[----:B------:R-:W4:Y:S03]  /*f6a0*/  LDL.LU R9, [R1+0xfc] ;  /* 0x0000fc0001097983 */ /* 0x000f260000300800 */
[----:B------:R1:W-:Y:S04]  /*f6b0*/  STS.U16 [R28+0x1e000], R26 ;  /* 0x01e0001a1c007388 */ /* 0x0003e80000000400 */
[----:B------:R1:W-:Y:S04]  /*f6c0*/  STS.U16 [R28+0x1e200], R11 ;  /* 0x01e2000b1c007388 */ /* 0x0003e80000000400 */
[----:B0-----:R-:W3:Y:S01]  /*f6d0*/  LDL.LU R23, [R1+0xc8] ;  /* 0x0000c80001177983 */ /* 0x001ee20000300800 */
[----:B-1----:R-:W3:Y:S02]  /*f6e0*/  LDL.LU R26, [R1+0xc4] ;  /* 0x0000c400011a7983 */ /* 0x002ee40000300800 */
[----:B------:R-:W3:Y:S02]  /*f6f0*/  LDL.LU R28, [R1+0x3f4] ;  /* 0x0003f400011c7983 */ /* 0x000ee40000300800 */
[----:B------:R-:W4:Y:S01]  /*f700*/  LDL.LU R10, [R1+0x98] ;  /* 0x00009800010a7983 */ /* 0x000f220000300800 */
[----:B------:R0:W-:Y:S04]  /*f710*/  STS.U16 [R0+0x400], R12 ;  /* 0x0004000c00007388 */ /* 0x0001e80000000400 */
[----:B------:R-:W4:Y:S04]  /*f720*/  LDL.LU R11, [R1+0x94] ;  /* 0x00009400010b7983 */ /* 0x000f280000300800 */
[----:B0-----:R-:W4:Y:S04]  /*f730*/  LDL.LU R12, [R1+0x64] ;  /* 0x00006400010c7983 */ /* 0x001f280000300800 */
[----:B--2---:R0:W-:Y:S04]  /*f740*/  STS.U16 [R0+0x600], R29 ;  /* 0x0006001d00007388 */ /* 0x0041e80000000400 */
[----:B0-----:R-:W2:Y:S04]  /*f750*/  LDL.LU R29, [R1+0x12f0] ;  /* 0x0012f000011d7983 */ /* 0x001ea80000300800 */
[----:B---3--:R-:W-:Y:S01]  /*f760*/  STS.U16 [R0+0x2400], R28 ;  /* 0x0024001c00007388 */ /* 0x008fe20000000400 */
[----:B------:R-:W-:Y:S02]  /*f770*/  STS.U16 [R0+0x2600], R6 ;  /* 0x0026000600007388 */ /* 0x000fe40000000400 */
[----:B------:R0:W-:Y:S02]  /*f780*/  STS.U16 [R0+0x4400], R21 ;  /* 0x0044001500007388 */ /* 0x0001e40000000400 */
[----:B------:R-:W-:Y:S01]  /*f790*/  STS.U16 [R0+0x4600], R2 ;  /* 0x0046000200007388 */ /* 0x000fe20000000400 */
[----:B------:R-:W-:Y:S01]  /*f7a0*/  STS.U16 [R0+0x6400], R5 ;  /* 0x0064000500007388 */ /* 0x000fe20000000400 */
[----:B------:R-:W-:Y:S02]  /*f7b0*/  STS.U16 [R0+0x6600], R4 ;  /* 0x0066000400007388 */ /* 0x000fe40000000400 */
[----:B------:R-:W-:Y:S02]  /*f7c0*/  STS.U16 [R0+0x8400], R27 ;  /* 0x0084001b00007388 */ /* 0x000fe40000000400 */
        /* <DEDUP_REMOVED lines=14> */
[----:B----4-:R-:W-:Y:S02]  /*f8b0*/  STS.U16 [R0+0x16600], R9 ;  /* 0x0166000900007388 */ /* 0x010fe40000000400 */
[----:B------:R1:W-:Y:S02]  /*f8c0*/  STS.U16 [R0+0x18400], R23 ;  /* 0x0184001700007388 */ /* 0x0003e40000000400 */
[----:B------:R3:W-:Y:S01]  /*f8d0*/  STS.U16 [R0+0x18600], R26 ;  /* 0x0186001a00007388 */ /* 0x0007e20000000400 */
[----:B0-----:R-:W4:Y:S04]  /*f8e0*/  LDL.LU R21, [R1+0x60] ;  /* 0x0000600001157983 */ /* 0x001f280000300800 */
[----:B-1----:R-:W2:Y:S04]  /*f8f0*/  LDL.LU R23, [R1+0x38] ;  /* 0x0000380001177983 */ /* 0x002ea80000300800 */
[----:B---3--:R-:W0:Y:S04]  /*f900*/  S2R R26, SR_TID.X ;  /* 0x00000000001a7919 */ /* 0x008e280000002100 */
[----:B------:R-:W-:Y:S01]  /*f910*/  STS.U16 [R0+0x1a400], R10 ;  /* 0x01a4000a00007388 */ /* 0x000fe20000000400 */
[----:B------:R-:W-:Y:S02]  /*f920*/  STS.U16 [R0+0x1a600], R11 ;  /* 0x01a6000b00007388 */ /* 0x000fe40000000400 */
[----:B------:R0:W-:Y:S02]  /*f930*/  STS.U16 [R0+0x1c400], R12 ;  /* 0x01c4000c00007388 */ /* 0x0001e40000000400 */
[----:B------:R-:W3:Y:S01]  /*f940*/  LDL.LU R8, [R1+0x424] ;  /* 0x0004240001087983 */ /* 0x000ee20000300800 */
[----:B------:R-:W3:Y:S01]  /*f950*/  LDL.LU R9, [R1+0x420] ;  /* 0x0004200001097983 */ /* 0x000ee20000300800 */
[----:B0-----:R-:W-:-:S03]  /*f960*/  LOP3.LUT R12, R26, 0xff, RZ, 0xc0, !PT ;  /* 0x000000ff1a0c7812 */ /* 0x001fc600078ec0ff */
        /* <DEDUP_REMOVED lines=19> */
[----:B------:R-:W3:Y:S02]  /*faa0*/  LDL.LU R7, [R1+0x194] ;  /* 0x0001940001077983 */ /* 0x000ee40000300800 */
[----:B------:R-:W-:-:S05]  /*fab0*/  IMAD.SHL.U32 R10, R12, 0x2, RZ ;  /* 0x000000020c0a7824 */ /* 0x000fca00078e00ff */
[----:B------:R-:W-:Y:S01]  /*fac0*/  LOP3.LUT R10, R10, 0x20, RZ, 0x3c, !PT ;  /* 0x000000200a0a7812 */ /* 0x000fe200078e3cff */
[----:B----4-:R-:W-:Y:S01]  /*fad0*/  STS.U16 [R0+0x1c600], R21 ;  /* 0x01c6001500007388 */ /* 0x010fe20000000400 */
[----:B--2---:R0:W-:Y:S03]  /*fae0*/  STS.U16 [R0+0x1e400], R29 ;  /* 0x01e4001d00007388 */ /* 0x0041e60000000400 */
[----:B0-----:R-:W2:Y:S01]  /*faf0*/  LDL.LU R29, [R1+0xf4] ;  /* 0x0000f400011d7983 */ /* 0x001ea20000300800 */
[----:B------:R-:W4:Y:S02]  /*fb00*/  LDL.LU R12, [R1+0xf0] ;  /* 0x0000f000010c7983 */ /* 0x000f240000300800 */
[----:B------:R-:W4:Y:S01]  /*fb10*/  LDL.LU R21, [R1+0xc0] ;  /* 0x0000c00001157983 */ /* 0x000f220000300800 */
[----:B------:R0:W-:Y:S04]  /*fb20*/  STS.U16 [R0+0x1e600], R23 ;  /* 0x01e6001700007388 */ /* 0x0001e80000000400 */
[----:B0-----:R-:W4:Y:S01]  /*fb30*/  LDL.LU R23, [R1+0xbc] ;  /* 0x0000bc0001177983 */ /* 0x001f220000300800 */
[----:B---3--:R0:W-:Y:S03]  /*fb40*/  STS.U16 [R10+0x800], R8 ;  /* 0x000800080a007388 */ /* 0x0081e60000000400 */
[----:B------:R1:W-:Y:S04]  /*fb50*/  STS.U16 [R10+0xa00], R9 ;  /* 0x000a00090a007388 */ /* 0x0003e80000000400 */
[----:B0-----:R-:W3:Y:S04]  /*fb60*/  LDL.LU R8, [R1+0x90] ;  /* 0x0000900001087983 */ /* 0x001ee80000300800 */
[----:B------:R0:W-:Y:S01]  /*fb70*/  STS.U16 [R10+0x2800], R26 ;  /* 0x0028001a0a007388 */ /* 0x0001e20000000400 */
[----:B-1----:R-:W3:Y:S03]  /*fb80*/  LDL.LU R9, [R1+0x8c] ;  /* 0x00008c0001097983 */ /* 0x002ee60000300800 */
[----:B0-----:R-:W3:Y:S01]  /*fb90*/  LDL.LU R26, [R1+0x34] ;  /* 0x00003400011a7983 */ /* 0x001ee20000300800 */
[----:B------:R-:W-:Y:S02]  /*fba0*/  STS.U16 [R10+0x2a00], R6 ;  /* 0x002a00060a007388 */ /* 0x000fe40000000400 */
[----:B------:R-:W-:Y:S02]  /*fbb0*/  STS.U16 [R10+0x4800], R2 ;  /* 0x004800020a007388 */ /* 0x000fe40000000400 */
[----:B------:R0:W-:Y:S01]  /*fbc0*/  STS.U16 [R10+0x4a00], R11 ;  /* 0x004a000b0a007388 */ /* 0x0001e20000000400 */
        /* <DEDUP_REMOVED lines=16> */
[----:B0-----:R-:W3:Y:S04]  /*fcd0*/  LDL.LU R11, [R1+0x30] ;  /* 0x00003000010b7983 */ /* 0x001ee80000300800 */
[----:B--2---:R-:W-:Y:S01]  /*fce0*/  STS.U16 [R10+0x16800], R29 ;  /* 0x0168001d0a007388 */ /* 0x004fe20000000400 */
[----:B----4-:R0:W-:Y:S03]  /*fcf0*/  STS.U16 [R10+0x16a00], R12 ;  /* 0x016a000c0a007388 */ /* 0x0101e60000000400 */
[----:B------:R1:W-:Y:S04]  /*fd00*/  STS.U16 [R10+0x18800], R21 ;  /* 0x018800150a007388 */ /* 0x0003e80000000400 */
[----:B0-----:R-:W2:Y:S01]  /*fd10*/  LDL.LU R12, [R1+0x2c] ;  /* 0x00002c00010c7983 */ /* 0x001ea20000300800 */
[----:B-1----:R-:W4:Y:S03]  /*fd20*/  LDL.LU R21, [R1+0x28] ;  /* 0x0000280001157983 */ /* 0x002f260000300800 */
[----:B------:R0:W-:Y:S04]  /*fd30*/  STS.U16 [R10+0x18a00], R23 ;  /* 0x018a00170a007388 */ /* 0x0001e80000000400 */
[----:B0-----:R-:W4:Y:S04]  /*fd40*/  LDL.LU R23, [R1+0x41c] ;  /* 0x00041c0001177983 */ /* 0x001f280000300800 */
[----:B---3--:R-:W-:Y:S01]  /*fd50*/  STS.U16 [R10+0x1a800], R8 ;  /* 0x01a800080a007388 */ /* 0x008fe20000000400 */
[----:B------:R-:W-:Y:S03]  /*fd60*/  STS.U16 [R10+0x1aa00], R9 ;  /* 0x01aa00090a007388 */ /* 0x000fe60000000400 */
[----:B------:R0:W-:Y:S04]  /*fd70*/  STS.U16 [R10+0x1c800], R26 ;  /* 0x01c8001a0a007388 */ /* 0x0001e80000000400 */
[----:B0-----:R-:W3:Y:S01]  /*fd80*/  LDL.LU R26, [R1+0x418] ;  /* 0x00041800011a7983 */ /* 0x001ee20000300800 */
        /* <DEDUP_REMOVED lines=8> */
[----:B------:R-:W3:Y:S03]  /*fe10*/  LDL.LU R3, [R1+0x2d0] ;  /* 0x0002d00001037983 */ /* 0x000ee60000300800 */
[----:B------:R-:W0:Y:S01]  /*fe20*/  S2R R29, SR_TID.X ;  /* 0x00000000001d7919 */ /* 0x000e220000002100 */
        /* <DEDUP_REMOVED lines=9> */
[----:B------:R-:W3:Y:S01]  /*fec0*/  LDL.LU R7, [R1+0x190] ;  /* 0x0001900001077983 */ /* 0x000ee20000300800 */
[----:B------:R-:W-:Y:S01]  /*fed0*/  STS.U16 [R10+0x1ca00], R11 ;  /* 0x01ca000b0a007388 */ /* 0x000fe20000000400 */
[----:B------:R-:W3:Y:S02]  /*fee0*/  LDL.LU R8, [R1+0x18c] ;  /* 0x00018c0001087983 */ /* 0x000ee40000300800 */
[----:B------:R-:W3:Y:S01]  /*fef0*/  LDL.LU R9, [R1+0xec] ;  /* 0x0000ec0001097983 */ /* 0x000ee20000300800 */
[----:B0-----:R-:W-:-:S05]  /*ff00*/  LOP3.LUT R29, R29, 0xff, RZ, 0xc0, !PT ;  /* 0x000000ff1d1d7812 */ /* 0x001fca00078ec0ff */
[----:B------:R-:W-:-:S05]  /*ff10*/  IMAD.SHL.U32 R19, R29, 0x2, RZ ;  /* 0x000000021d137824 */ /* 0x000fca00078e00ff */
[----:B------:R-:W-:Y:S01]  /*ff20*/  LOP3.LUT R19, R19, 0x30, RZ, 0x3c, !PT ;  /* 0x0000003013137812 */ /* 0x000fe200078e3cff */
[----:B--2---:R-:W-:Y:S01]  /*ff30*/  STS.U16 [R10+0x1e800], R12 ;  /* 0x01e8000c0a007388 */ /* 0x004fe20000000400 */
[----:B----4-:R0:W-:Y:S03]  /*ff40*/  STS.U16 [R10+0x1ea00], R21 ;  /* 0x01ea00150a007388 */ /* 0x0101e60000000400 */
[----:B0-----:R-:W2:Y:S01]  /*ff50*/  LDL.LU R10, [R1+0xe8] ;  /* 0x0000e800010a7983 */ /* 0x001ea20000300800 */
[----:B------:R-:W4:Y:S02]  /*ff60*/  LDL.LU R11, [R1+0xb8] ;  /* 0x0000b800010b7983 */ /* 0x000f240000300800 */
[----:B------:R-:W4:Y:S01]  /*ff70*/  LDL.LU R12, [R1+0xb4] ;  /* 0x0000b400010c7983 */ /* 0x000f220000300800 */
[----:B------:R0:W-:Y:S01]  /*ff80*/  STS.U16 [R19+0xc00], R23 ;  /* 0x000c001713007388 */ /* 0x0001e20000000400 */
[----:B------:R-:W4:Y:S03]  /*ff90*/  LDL.LU R21, [R1+0x88] ;  /* 0x0000880001157983 */ /* 0x000f260000300800 */
[----:B0-----:R-:W4:Y:S04]  /*ffa0*/  LDL.LU R23, [R1+0x84] ;  /* 0x0000840001177983 */ /* 0x001f280000300800 */
[----:B---3--:R0:W-:Y:S04]  /*ffb0*/  STS.U16 [R19+0xe00], R26 ;  /* 0x000e001a13007388 */ /* 0x0081e80000000400 */
[----:B0-----:R-:W3:Y:S01]  /*ffc0*/  LDL.LU R26, [R1+0x24] ;  /* 0x00002400011a7983 */ /* 0x001ee20000300800 */
[----:B------:R0:W-:Y:S02]  /*ffd0*/  STS.U16 [R19+0x2c00], R4 ;  /* 0x002c000413007388 */ /* 0x0001e40000000400 */
        /* <DEDUP_REMOVED lines=15> */
[----:B------:R-:W-:Y:S01]  /*100d0*/  STS.U16 [R19+0x10e00], R22 ;  /* 0x010e001613007388 */ /* 0x000fe20000000400 */
[----:B-1----:R-:W3:Y:S02]  /*100e0*/  LDL.LU R5, [R1+0x12e8] ;  /* 0x0012e80001057983 */ /* 0x002ee40000300800 */
[----:B------:R0:W-:Y:S02]  /*100f0*/  STS.U16 [R19+0x12c00], R24 ;  /* 0x012c001813007388 */ /* 0x0001e40000000400 */
[----:B------:R1:W-:Y:S01]  /*10100*/  STS.U16 [R19+0x12e00], R25 ;  /* 0x012e001913007388 */ /* 0x0003e20000000400 */
[----:B------:R1:W-:Y:S04]  /*10110*/  STS.U16 [R19+0x14c00], R7 ;  /* 0x014c000713007388 */ /* 0x0003e80000000400 */
[----:B0-----:R-:W3:Y:S01]  /*10120*/  LDL.LU R24, [R1+0x1c] ;  /* 0x00001c0001187983 */ /* 0x001ee20000300800 */
[----:B-1----:R-:W3:Y:S02]  /*10130*/  LDL.LU R25, [R1+0x14] ;  /* 0x0000140001197983 */ /* 0x002ee40000300800 */
[----:B------:R-:W3:Y:S01]  /*10140*/  LDL.LU R7, [R1+0xc] ;  /* 0x00000c0001077983 */ /* 0x000ee20000300800 */
[----:B------:R0:W-:Y:S04]  /*10150*/  STS.U16 [R19+0x14e00], R8 ;  /* 0x014e000813007388 */ /* 0x0001e80000000400 */
[----:B------:R-:W-:Y:S01]  /*10160*/  STS.U16 [R19+0x16c00], R9 ;  /* 0x016c000913007388 */ /* 0x000fe20000000400 */
[----:B------:R-:W-:-:S03]  /*10170*/  IMAD.SHL.U32 R0, R29, 0x2, RZ ;  /* 0x000000021d007824 */ /* 0x000fc600078e00ff */
[----:B0-----:R-:W3:Y:S01]  /*10180*/  LDL.LU R8, [R1+0x414] ;  /* 0x0004140001087983 */ /* 0x001ee20000300800 */
[----:B------:R-:W3:Y:S03]  /*10190*/  LDL.LU R3, [R1+0x410] ;  /* 0x0004100001037983 */ /* 0x000ee60000300800 */
[----:B--2---:R-:W-:Y:S01]  /*101a0*/  STS.U16 [R19+0x16e00], R10 ;  /* 0x016e000a13007388 */ /* 0x004fe20000000400 */
[----:B----4-:R0:W-:Y:S03]  /*101b0*/  STS.U16 [R19+0x18c00], R11 ;  /* 0x018c000b13007388 */ /* 0x0101e60000000400 */
[----:B------:R1:W-:Y:S04]  /*101c0*/  STS.U16 [R19+0x18e00], R12 ;  /* 0x018e000c13007388 */ /* 0x0003e80000000400 */
[----:B------:R2:W-:Y:S04]  /*101d0*/  STS.U16 [R19+0x1ac00], R21 ;  /* 0x01ac001513007388 */ /* 0x0005e80000000400 */
[----:B0-----:R-:W4:Y:S01]  /*101e0*/  LDL.LU R11, [R1+0x3d4] ;  /* 0x0003d400010b7983 */ /* 0x001f220000300800 */
[----:B-1----:R-:W4:Y:S03]  /*101f0*/  LDL.LU R12, [R1+0x3d0] ;  /* 0x0003d000010c7983 */ /* 0x002f260000300800 */
[----:B------:R0:W-:Y:S01]  /*10200*/  STS.U16 [R19+0x1ae00], R23 ;  /* 0x01ae001713007388 */ /* 0x0001e20000000400 */
[----:B--2---:R-:W2:Y:S03]  /*10210*/  LDL.LU R21, [R1+0x390] ;  /* 0x0003900001157983 */ /* 0x004ea60000300800 */
[----:B0-----:R-:W2:Y:S01]  /*10220*/  LDL.LU R23, [R1+0x38c] ;  /* 0x00038c0001177983 */ /* 0x001ea20000300800 */
[----:B------:R-:W2:Y:S02]  /*10230*/  LDL.LU R29, [R1+0x350] ;  /* 0x00035000011d7983 */ /* 0x000ea40000300800 */
[----:B------:R-:W2:Y:S02]  /*10240*/  LDL.LU R28, [R1+0x34c] ;  /* 0x00034c00011c7983 */ /* 0x000ea40000300800 */
[----:B------:R-:W2:Y:S01]  /*10250*/  LDL.LU R6, [R1+0x308] ;  /* 0x0003080001067983 */ /* 0x000ea20000300800 */
[----:B------:R-:W2:Y:S01]  /*10260*/  LDL.LU R2, [R1+0x304] ;  /* 0x0003040001027983 */ /* 0x000ea20000300800 */
[----:B------:R-:W2:Y:S02]  /*10270*/  LDL.LU R27, [R1+0x2c8] ;  /* 0x0002c800011b7983 */ /* 0x000ea40000300800 */
[----:B------:R-:W2:Y:S02]  /*10280*/  LDL.LU R13, [R1+0x2c4] ;  /* 0x0002c400010d7983 */ /* 0x000ea40000300800 */
[----:B------:R-:W2:Y:S01]  /*10290*/  LDL.LU R14, [R1+0x288] ;  /* 0x00028800010e7983 */ /* 0x000ea20000300800 */
[----:B------:R-:W2:Y:S01]  /*102a0*/  LDL.LU R15, [R1+0x284] ;  /* 0x00028400010f7983 */ /* 0x000ea20000300800 */
[----:B------:R-:W2:Y:S02]  /*102b0*/  LDL.LU R16, [R1+0x248] ;  /* 0x0002480001107983 */ /* 0x000ea40000300800 */
[----:B------:R-:W2:Y:S02]  /*102c0*/  LDL.LU R17, [R1+0x244] ;  /* 0x0002440001117983 */ /* 0x000ea40000300800 */
[----:B------:R-:W2:Y:S01]  /*102d0*/  LDL.LU R18, [R1+0x208] ;  /* 0x0002080001127983 */ /* 0x000ea20000300800 */
[----:B------:R-:W2:Y:S04]  /*102e0*/  LDL.LU R9, [R1+0x204] ;  /* 0x0002040001097983 */ /* 0x000ea80000300800 */
[----:B---3--:R0:W-:Y:S01]  /*102f0*/  STS.U16 [R19+0x1cc00], R26 ;  /* 0x01cc001a13007388 */ /* 0x0081e20000000400 */
[----:B------:R-:W3:Y:S03]  /*10300*/  LDL.LU R10, [R1+0x1c8] ;  /* 0x0001c800010a7983 */ /* 0x000ee60000300800 */
[----:B0-----:R-:W3:Y:S04]  /*10310*/  LDL.LU R26, [R1+0x1c4] ;  /* 0x0001c400011a7983 */ /* 0x001ee80000300800 */
[----:B------:R-:W-:Y:S01]  /*10320*/  STS.U16 [R19+0x1ce00], R24 ;  /* 0x01ce001813007388 */ /* 0x000fe20000000400 */
[----:B------:R-:W-:Y:S02]  /*10330*/  STS.U16 [R19+0x1ec00], R25 ;  /* 0x01ec001913007388 */ /* 0x000fe40000000400 */
[----:B------:R0:W-:Y:S02]  /*10340*/  STS.U16 [R19+0x1ee00], R7 ;  /* 0x01ee000713007388 */ /* 0x0001e40000000400 */
[----:B0-----:R-:W3:Y:S01]  /*10350*/  LDL.LU R19, [R1+0x188] ;  /* 0x0001880001137983 */ /* 0x001ee20000300800 */
[----:B------:R-:W3:Y:S02]  /*10360*/  LDL.LU R20, [R1+0x184] ;  /* 0x0001840001147983 */ /* 0x000ee40000300800 */
[----:B------:R-:W3:Y:S01]  /*10370*/  LDL.LU R7, [R1+0xe4] ;  /* 0x0000e40001077983 */ /* 0x000ee20000300800 */
[----:B------:R-:W-:Y:S01]  /*10380*/  LOP3.LUT R0, R0, 0x40, RZ, 0x3c, !PT ;  /* 0x0000004000007812 */ /* 0x000fe200078e3cff */
[----:B------:R-:W3:Y:S01]  /*10390*/  LDL.LU R22, [R1+0xe0] ;  /* 0x0000e00001167983 */ /* 0x000ee20000300800 */
[----:B------:R-:W3:Y:S02]  /*103a0*/  LDL.LU R24, [R1+0xb0] ;  /* 0x0000b00001187983 */ /* 0x000ee40000300800 */
[----:B------:R-:W3:Y:S01]  /*103b0*/  LDL.LU R25, [R1+0xac] ;  /* 0x0000ac0001197983 */ /* 0x000ee20000300800 */
[----:B------:R0:W-:Y:S01]  /*103c0*/  STS.U16 [R0+0x1000], R8 ;  /* 0x0010000800007388 */ /* 0x0001e20000000400 */
[----:B------:R1:W-:Y:S03]  /*103d0*/  STS.U16 [R0+0x1200], R3 ;  /* 0x0012000300007388 */ /* 0x0003e60000000400 */
[----:B0-----:R-:W3:Y:S01]  /*103e0*/  LDL.LU R8, [R1+0x80] ;  /* 0x0000800001087983 */ /* 0x001ee20000300800 */
[----:B-1----:R-:W3:Y:S03]  /*103f0*/  LDL.LU R3, [R1+0x12e4] ;  /* 0x0012e40001037983 */ /* 0x002ee60000300800 */
[----:B----4-:R0:W-:Y:S01]  /*10400*/  STS.U16 [R0+0x3000], R11 ;  /* 0x0030000b00007388 */ /* 0x0101e20000000400 */
[----:B------:R1:W-:Y:S02]  /*10410*/  STS.U16 [R0+0x3200], R12 ;  /* 0x0032000c00007388 */ /* 0x0003e40000000400 */
[----:B--2---:R2:W-:Y:S01]  /*10420*/  STS.U16 [R0+0x5000], R21 ;  /* 0x0050001500007388 */ /* 0x0045e20000000400 */
[----:B0-----:R-:W4:Y:S04]  /*10430*/  LDL.LU R11, [R1+0x12e0] ;  /* 0x0012e000010b7983 */ /* 0x001f280000300800 */
[----:B------:R0:W-:Y:S01]  /*10440*/  STS.U16 [R0+0x5200], R23 ;  /* 0x0052001700007388 */ /* 0x0001e20000000400 */
[----:B------:R2:W-:Y:S02]  /*10450*/  STS.U16 [R0+0x7000], R29 ;  /* 0x0070001d00007388 */ /* 0x0005e40000000400 */
[----:B------:R-:W-:Y:S02]  /*10460*/  STS.U16 [R0+0x7200], R28 ;  /* 0x0072001c00007388 */ /* 0x000fe40000000400 */
[----:B-1----:R-:W4:Y:S01]  /*10470*/  LDL.LU R12, [R1+0x12dc] ;  /* 0x0012dc00010c7983 */ /* 0x002f220000300800 */
[----:B------:R-:W-:Y:S01]  /*10480*/  STS.U16 [R0+0x9000], R6 ;  /* 0x0090000600007388 */ /* 0x000fe20000000400 */
[----:B------:R-:W-:Y:S03]  /*10490*/  STS.U16 [R0+0x9200], R2 ;  /* 0x0092000200007388 */ /* 0x000fe60000000400 */
[----:B--2---:R-:W2:Y:S01]  /*104a0*/  LDL.LU R21, [R1+0x12d8] ;  /* 0x0012d80001157983 */ /* 0x004ea20000300800 */
[----:B------:R-:W-:Y:S02]  /*104b0*/  STS.U16 [R0+0xb000], R27 ;  /* 0x00b0001b00007388 */ /* 0x000fe40000000400 */
[----:B------:R-:W-:Y:S02]  /*104c0*/  STS.U16 [R0+0xb200], R13 ;  /* 0x00b2000d00007388 */ /* 0x000fe40000000400 */
[----:B------:R-:W-:Y:S01]  /*104d0*/  STS.U16 [R0+0xd000], R14 ;  /* 0x00d0000e00007388 */ /* 0x000fe20000000400 */
[----:B0-----:R-:W2:Y:S01]  /*104e0*/  LDL.LU R23, [R1+0x12d4] ;  /* 0x0012d40001177983 */ /* 0x001ea20000300800 */
[----:B------:R-:W2:Y:S03]  /*104f0*/  LDL.LU R29, [R1+0x12d0] ;  /* 0x0012d000011d7983 */ /* 0x000ea60000300800 */
[----:B------:R0:W-:Y:S01]  /*10500*/  STS.U16 [R0+0xd200], R15 ;  /* 0x00d2000f00007388 */ /* 0x0001e20000000400 */
[----:B------:R-:W-:Y:S02]  /*10510*/  STS.U16 [R0+0xf000], R16 ;  /* 0x00f0001000007388 */ /* 0x000fe40000000400 */
[----:B------:R-:W-:Y:S02]  /*10520*/  STS.U16 [R0+0xf200], R17 ;  /* 0x00f2001100007388 */ /* 0x000fe40000000400 */
[----:B------:R-:W-:Y:S01]  /*10530*/  STS.U16 [R0+0x11000], R18 ;  /* 0x0110001200007388 */ /* 0x000fe20000000400 */
[----:B------:R1:W-:Y:S04]  /*10540*/  STS.U16 [R0+0x11200], R9 ;  /* 0x0112000900007388 */ /* 0x0003e80000000400 */
[----:B---3--:R3:W-:Y:S04]  /*10550*/  STS.U16 [R0+0x13000], R10 ;  /* 0x0130000a00007388 */ /* 0x0087e80000000400 */
[----:B0-----:R-:W4:Y:S04]  /*10560*/  LDL.LU R15, [R1+0x40c] ;  /* 0x00040c00010f7983 */ /* 0x001f280000300800 */
[----:B------:R0:W-:Y:S04]  /*10570*/  STS.U16 [R0+0x13200], R26 ;  /* 0x0132001a00007388 */ /* 0x0001e80000000400 */
[----:B-1----:R-:W4:Y:S04]  /*10580*/  LDL.LU R9, [R1+0x408] ;  /* 0x0004080001097983 */ /* 0x002f280000300800 */
[----:B---3--:R-:W3:Y:S04]  /*10590*/  LDL.LU R10, [R1+0x3cc] ;  /* 0x0003cc00010a7983 */ /* 0x008ee80000300800 */
[----:B0-----:R-:W3:Y:S01]  /*105a0*/  LDL.LU R26, [R1+0x3c8] ;  /* 0x0003c800011a7983 */ /* 0x001ee20000300800 */
[----:B------:R-:W3:Y:S02]  /*105b0*/  LDL.LU R16, [R1+0x388] ;  /* 0x0003880001107983 */ /* 0x000ee40000300800 */
[----:B------:R-:W3:Y:S01]  /*105c0*/  LDL.LU R14, [R1+0x384] ;  /* 0x00038400010e7983 */ /* 0x000ee20000300800 */
[----:B------:R-:W-:Y:S01]  /*105d0*/  STS.U16 [R0+0x15000], R19 ;  /* 0x0150001300007388 */ /* 0x000fe20000000400 */
[----:B------:R-:W-:Y:S02]  /*105e0*/  STS.U16 [R0+0x15200], R20 ;  /* 0x0152001400007388 */ /* 0x000fe40000000400 */
[----:B------:R0:W-:Y:S02]  /*105f0*/  STS.U16 [R0+0x17000], R7 ;  /* 0x0170000700007388 */ /* 0x0001e40000000400 */
[----:B0-----:R-:W0:Y:S04]  /*10600*/  S2R R7, SR_TID.X ;  /* 0x0000000000077919 */ /* 0x001e280000002100 */
[----:B------:R-:W-:Y:S01]  /*10610*/  STS.U16 [R0+0x17200], R22 ;  /* 0x0172001600007388 */ /* 0x000fe20000000400 */
[----:B------:R-:W-:Y:S02]  /*10620*/  STS.U16 [R0+0x19000], R24 ;  /* 0x0190001800007388 */ /* 0x000fe40000000400 */
[----:B------:R-:W-:Y:S01]  /*10630*/  STS.U16 [R0+0x19200], R25 ;  /* 0x0192001900007388 */ /* 0x000fe20000000400 */
[----:B------:R1:W-:Y:S01]  /*10640*/  STS.U16 [R0+0x1b000], R8 ;  /* 0x01b0000800007388 */ /* 0x0003e20000000400 */
[----:B0-----:R-:W-:-:S03]  /*10650*/  LOP3.LUT R27, R7, 0xff, RZ, 0xc0, !PT ;  /* 0x000000ff071b7812 */ /* 0x001fc600078ec0ff */
[----:B------:R-:W3:Y:S01]  /*10660*/  LDL.LU R7, [R1+0x348] ;  /* 0x0003480001077983 */ /* 0x000ee20000300800 */
[----:B-1----:R-:W3:Y:S02]  /*10670*/  LDL.LU R8, [R1+0x344] ;  /* 0x0003440001087983 */ /* 0x002ee40000300800 */
[----:B------:R-:W3:Y:S02]  /*10680*/  LDL.LU R17, [R1+0x300] ;  /* 0x0003000001117983 */ /* 0x000ee40000300800 */
[----:B------:R-:W-:Y:S01]  /*10690*/  IMAD.SHL.U32 R2, R27, 0x2, RZ ;  /* 0x000000021b027824 */ /* 0x000fe200078e00ff */
[----:B------:R-:W3:Y:S01]  /*106a0*/  LDL.LU R18, [R1+0x2fc] ;  /* 0x0002fc0001127983 */ /* 0x000ee20000300800 */
[----:B------:R-:W3:Y:S02]  /*106b0*/  LDL.LU R19, [R1+0x2c0] ;  /* 0x0002c00001137983 */ /* 0x000ee40000300800 */
[----:B------:R-:W3:Y:S02]  /*106c0*/  LDL.LU R20, [R1+0x2bc] ;  /* 0x0002bc0001147983 */ /* 0x000ee40000300800 */
[----:B------:R-:W3:Y:S01]  /*106d0*/  LDL.LU R22, [R1+0x280] ;  /* 0x0002800001167983 */ /* 0x000ee20000300800 */
[----:B------:R-:W-:Y:S01]  /*106e0*/  LOP3.LUT R2, R2, 0x50, RZ, 0x3c, !PT ;  /* 0x0000005002027812 */ /* 0x000fe200078e3cff */
[----:B------:R-:W3:Y:S01]  /*106f0*/  LDL.LU R24, [R1+0x27c] ;  /* 0x00027c0001187983 */ /* 0x000ee20000300800 */
[----:B------:R-:W3:Y:S03]  /*10700*/  LDL.LU R25, [R1+0x240] ;  /* 0x0002400001197983 */ /* 0x000ee60000300800 */
[----:B--2---:R0:W-:Y:S01]  /*10710*/  STS.U16 [R0+0x1b200], R29 ;  /* 0x01b2001d00007388 */ /* 0x0041e20000000400 */
[----:B------:R-:W-:Y:S02]  /*10720*/  STS.U16 [R0+0x1d000], R23 ;  /* 0x01d0001700007388 */ /* 0x000fe40000000400 */
[----:B------:R-:W-:Y:S02]  /*10730*/  STS.U16 [R0+0x1d200], R21 ;  /* 0x01d2001500007388 */ /* 0x000fe40000000400 */
[----:B----4-:R-:W-:Y:S01]  /*10740*/  STS.U16 [R0+0x1f000], R12 ;  /* 0x01f0000c00007388 */ /* 0x010fe20000000400 */
[----:B------:R-:W-:Y:S04]  /*10750*/  STS.U16 [R0+0x1f200], R11 ;  /* 0x01f2000b00007388 */ /* 0x000fe80000000400 */
[----:B0-----:R-:W2:Y:S04]  /*10760*/  LDL.LU R29, [R1+0x23c] ;  /* 0x00023c00011d7983 */ /* 0x001ea80000300800 */
[----:B------:R-:W-:Y:S01]  /*10770*/  STS.U16 [R2+0x1400], R15 ;  /* 0x0014000f02007388 */ /* 0x000fe20000000400 */
[----:B------:R0:W-:Y:S03]  /*10780*/  STS.U16 [R2+0x1600], R9 ;  /* 0x0016000902007388 */ /* 0x0001e60000000400 */
[----:B---3--:R1:W-:Y:S04]  /*10790*/  STS.U16 [R2+0x3400], R10 ;  /* 0x0034000a02007388 */ /* 0x0083e80000000400 */
[----:B0-----:R-:W3:Y:S04]  /*107a0*/  LDL.LU R9, [R1+0x200] ;  /* 0x0002000001097983 */ /* 0x001ee80000300800 */
[----:B------:R0:W-:Y:S04]  /*107b0*/  STS.U16 [R2+0x3600], R26 ;  /* 0x0036001a02007388 */ /* 0x0001e80000000400 */
[----:B-1----:R-:W4:Y:S04]  /*107c0*/  LDL.LU R10, [R1+0x1fc] ;  /* 0x0001fc00010a7983 */ /* 0x002f280000300800 */
        /* <DEDUP_REMOVED lines=8> */
[----:B------:R0:W-:Y:S04]  /*10850*/  STS.U16 [R2+0x5400], R16 ;  /* 0x0054001002007388 */ /* 0x0001e80000000400 */
[----:B0-----:R-:W4:Y:S01]  /*10860*/  LDL.LU R16, [R1+0x68] ;  /* 0x0000680001107983 */ /* 0x001f220000300800 */
[----:B------:R0:W-:Y:S03]  /*10870*/  STS.U16 [R2+0x5600], R14 ;  /* 0x0056000e02007388 */ /* 0x0001e60000000400 */
[----:B0-----:R-:W4:Y:S04]  /*10880*/  LDL.LU R14, [R1+0x12cc] ;  /* 0x0012cc00010e7983 */ /* 0x001f280000300800 */
[----:B------:R0:W-:Y:S01]  /*10890*/  STS.U16 [R2+0x7400], R7 ;  /* 0x0074000702007388 */ /* 0x0001e20000000400 */
[----:B------:R1:W-:Y:S02]  /*108a0*/  STS.U16 [R2+0x7600], R8 ;  /* 0x0076000802007388 */ /* 0x0003e40000000400 */
[----:B------:R1:W-:Y:S01]  /*108b0*/  STS.U16 [R2+0x9400], R17 ;  /* 0x0094001102007388 */ /* 0x0003e20000000400 */
[----:B------:R1:W-:Y:S01]  /*108c0*/  STS.U16 [R2+0x9600], R18 ;  /* 0x0096001202007388 */ /* 0x0003e20000000400 */
[----:B------:R1:W-:Y:S02]  /*108d0*/  STS.U16 [R2+0xb400], R19 ;  /* 0x00b4001302007388 */ /* 0x0003e40000000400 */
[----:B------:R1:W-:Y:S01]  /*108e0*/  STS.U16 [R2+0xb600], R20 ;  /* 0x00b6001402007388 */ /* 0x0003e20000000400 */
[----:B0-----:R-:W4:Y:S01]  /*108f0*/  LDL.LU R7, [R1+0x12c8] ;  /* 0x0012c80001077983 */ /* 0x001f220000300800 */
[----:B-1----:R-:W4:Y:S02]  /*10900*/  LDL.LU R8, [R1+0x12c4] ;  /* 0x0012c40001087983 */ /* 0x002f240000300800 */
[----:B------:R-:W4:Y:S01]  /*10910*/  LDL.LU R17, [R1+0x404] ;  /* 0x0004040001117983 */ /* 0x000f220000300800 */
[----:B------:R-:W4:Y:S01]  /*10920*/  LDL.LU R18, [R1+0x400] ;  /* 0x0004000001127983 */ /* 0x000f220000300800 */
[----:B------:R-:W4:Y:S02]  /*10930*/  LDL.LU R19, [R1+0x3c4] ;  /* 0x0003c40001137983 */ /* 0x000f240000300800 */
[----:B------:R0:W-:Y:S02]  /*10940*/  STS.U16 [R2+0xd400], R22 ;  /* 0x00d4001602007388 */ /* 0x0001e40000000400 */
[----:B------:R-:W4:Y:S01]  /*10950*/  LDL.LU R20, [R1+0x3c0] ;  /* 0x0003c00001147983 */ /* 0x000f220000300800 */
[----:B------:R1:W-:Y:S01]  /*10960*/  STS.U16 [R2+0xd600], R24 ;  /* 0x00d6001802007388 */ /* 0x0003e20000000400 */
[----:B------:R1:W-:Y:S03]  /*10970*/  STS.U16 [R2+0xf400], R25 ;  /* 0x00f4001902007388 */ /* 0x0003e60000000400 */
[----:B0-----:R-:W4:Y:S01]  /*10980*/  LDL.LU R22, [R1+0x380] ;  /* 0x0003800001167983 */ /* 0x001f220000300800 */
[----:B-1----:R-:W4:Y:S02]  /*10990*/  LDL.LU R24, [R1+0x37c] ;  /* 0x00037c0001187983 */ /* 0x002f240000300800 */
[----:B------:R-:W4:Y:S01]  /*109a0*/  LDL.LU R25, [R1+0x340] ;  /* 0x0003400001197983 */ /* 0x000f220000300800 */
[----:B--2---:R0:W-:Y:S04]  /*109b0*/  STS.U16 [R2+0xf600], R29 ;  /* 0x00f6001d02007388 */ /* 0x0041e80000000400 */
[----:B0-----:R-:W2:Y:S04]  /*109c0*/  LDL.LU R29, [R1+0x33c] ;  /* 0x00033c00011d7983 */ /* 0x001ea80000300800 */
[----:B---3--:R0:W-:Y:S04]  /*109d0*/  STS.U16 [R2+0x11400], R9 ;  /* 0x0114000902007388 */ /* 0x0081e80000000400 */
[----:B----4-:R1:W-:Y:S04]  /*109e0*/  STS.U16 [R2+0x11600], R10 ;  /* 0x0116000a02007388 */ /* 0x0103e80000000400 */
[----:B0-----:R-:W3:Y:S04]  /*109f0*/  LDL.LU R9, [R1+0x12c0] ;  /* 0x0012c00001097983 */ /* 0x001ee80000300800 */
[----:B-1----:R-:W4:Y:S04]  /*10a00*/  LDL.LU R10, [R1+0x12bc] ;  /* 0x0012bc00010a7983 */ /* 0x002f280000300800 */
[----:B------:R0:W-:Y:S01]  /*10a10*/  STS.U16 [R2+0x13400], R26 ;  /* 0x0134001a02007388 */ /* 0x0001e20000000400 */
[----:B------:R-:W-:Y:S02]  /*10a20*/  STS.U16 [R2+0x13600], R21 ;  /* 0x0136001502007388 */ /* 0x000fe40000000400 */
[----:B------:R-:W-:Y:S02]  /*10a30*/  STS.U16 [R2+0x15400], R23 ;  /* 0x0154001702007388 */ /* 0x000fe40000000400 */
[----:B------:R-:W-:Y:S01]  /*10a40*/  STS.U16 [R2+0x15600], R28 ;  /* 0x0156001c02007388 */ /* 0x000fe20000000400 */
[----:B------:R-:W-:Y:S04]  /*10a50*/  STS.U16 [R2+0x17400], R0 ;  /* 0x0174000002007388 */ /* 0x000fe80000000400 */
[----:B0-----:R-:W2:Y:S01]  /*10a60*/  LDL.LU R26, [R1+0x12b8] ;  /* 0x0012b800011a7983 */ /* 0x001ea20000300800 */
[----:B------:R0:W-:Y:S02]  /*10a70*/  STS.U16 [R2+0x17600], R6 ;  /* 0x0176000602007388 */ /* 0x0001e40000000400 */
[----:B------:R1:W-:Y:S02]  /*10a80*/  STS.U16 [R2+0x19400], R13 ;  /* 0x0194000d02007388 */ /* 0x0003e40000000400 */
[----:B------:R-:W-:Y:S01]  /*10a90*/  STS.U16 [R2+0x19600], R15 ;  /* 0x0196000f02007388 */ /* 0x000fe20000000400 */
[----:B------:R1:W-:Y:S04]  /*10aa0*/  STS.U16 [R2+0x1b400], R16 ;  /* 0x01b4001002007388 */ /* 0x0003e80000000400 */
[----:B0-----:R-:W3:Y:S04]  /*10ab0*/  LDL R6, [R1+0xc70] ;  /* 0x000c700001067983 */ /* 0x001ee80000100800 */
[----:B-1----:R-:W3:Y:S04]  /*10ac0*/  LDL R13, [R1+0xc68] ;  /* 0x000c6800010d7983 */ /* 0x002ee80000100800 */
[----:B------:R-:W3:Y:S01]  /*10ad0*/  LDL R16, [R1+0xc6c] ;  /* 0x000c6c0001107983 */ /* 0x000ee20000100800 */
[----:B------:R-:W-:-:S03]  /*10ae0*/  PRMT R3, RZ, 0x7610, R3 ;  /* 0x00007610ff037816 */ /* 0x000fc60000000003 */
[----:B--2---:R0:W-:Y:S01]  /*10af0*/  STS.U16 [R2+0x1b600], R26 ;  /* 0x01b6001a02007388 */ /* 0x0041e20000000400 */
[----:B----4-:R-:W-:Y:S02]  /*10b00*/  STS.U16 [R2+0x1d400], R10 ;  /* 0x01d4000a02007388 */ /* 0x010fe40000000400 */
[----:B---3--:R-:W-:Y:S01]  /*10b10*/  STS.U16 [R2+0x1d600], R9 ;  /* 0x01d6000902007388 */ /* 0x008fe20000000400 */
[----:B------:R1:W-:Y:S04]  /*10b20*/  STS.U16 [R2+0x1f400], R8 ;  /* 0x01f4000802007388 */ /* 0x0003e80000000400 */
[----:B0-----:R-:W2:Y:S01]  /*10b30*/  LDL.LU R26, [R1+0x12b4] ;  /* 0x0012b400011a7983 */ /* 0x001ea20000300800 */
[----:B------:R-:W3:Y:S03]  /*10b40*/  LDL R15, [R1+0xc64] ;  /* 0x000c6400010f7983 */ /* 0x000ee60000100800 */
[----:B-1----:R-:W4:Y:S01]  /*10b50*/  LDL R8, [R1+0xc60] ;  /* 0x000c600001087983 */ /* 0x002f220000100800 */
[----:B------:R-:W4:Y:S03]  /*10b60*/  LDL R9, [R1+0xc5c] ;  /* 0x000c5c0001097983 */ /* 0x000f260000100800 */
[----:B------:R0:W-:Y:S02]  /*10b70*/  STS.U16 [R2+0x1f600], R7 ;  /* 0x01f6000702007388 */ /* 0x0001e40000000400 */
[----:B0-----:R-:W-:-:S02]  /*10b80*/  @!P0 IMAD.MOV.U32 R7, RZ, RZ, R16 ;  /* 0x000000ffff078224 */ /* 0x001fc400078e0010 */
[----:B------:R-:W-:Y:S01]  /*10b90*/  IMAD.SHL.U32 R0, R27, 0x2, RZ ;  /* 0x000000021b007824 */ /* 0x000fe200078e00ff */
[----:B------:R-:W-:Y:S02]  /*10ba0*/  PRMT R4, RZ, 0x7610, R4 ;  /* 0x00007610ff047816 */ /* 0x000fe40000000004 */
[----:B------:R-:W-:Y:S01]  /*10bb0*/  PRMT R5, RZ, 0x7610, R5 ;  /* 0x00007610ff057816 */ /* 0x000fe20000000005 */
[----:B------:R-:W2:Y:S04]  /*10bc0*/  LDL R2, [R1+0xc54] ;  /* 0x000c540001027983 */ /* 0x000ea80000100800 */
[----:B------:R0:W2:Y:S01]  /*10bd0*/  @!P0 LDG.E.U16 R3, [R6.64] ;  /* 0x0000000606038981 */ /* 0x0000a2000c1e1500 */
[----:B------:R-:W-:-:S05]  /*10be0*/  LOP3.LUT R0, R0, 0x60, RZ, 0x3c, !PT ;  /* 0x0000006000007812 */ /* 0x000fca00078e3cff */
[----:B------:R-:W-:Y:S01]  /*10bf0*/  STS.U16 [R0+0x1800], R17 ;  /* 0x0018001100007388 */ /* 0x000fe20000000400 */
[----:B------:R-:W-:Y:S02]  /*10c00*/  STS.U16 [R0+0x1a00], R18 ;  /* 0x001a001200007388 */ /* 0x000fe40000000400 */
[----:B------:R-:W-:Y:S02]  /*10c10*/  STS.U16 [R0+0x3800], R19 ;  /* 0x0038001300007388 */ /* 0x000fe40000000400 */
[----:B0-----:R-:W-:Y:S01]  /*10c20*/  @!P0 IMAD.MOV.U32 R6, RZ, RZ, R13 ;  /* 0x000000ffff068224 */ /* 0x001fe200078e000d */
[----:B------:R-:W-:Y:S01]  /*10c30*/  STS.U16 [R0+0x3a00], R20 ;  /* 0x003a001400007388 */ /* 0x000fe20000000400 */
[----:B------:R-:W-:Y:S02]  /*10c40*/  STS.U16 [R0+0x5800], R22 ;  /* 0x0058001600007388 */ /* 0x000fe40000000400 */
[----:B------:R-:W-:Y:S02]  /*10c50*/  STS.U16 [R0+0x5a00], R24 ;  /* 0x005a001800007388 */ /* 0x000fe40000000400 */
[----:B------:R-:W-:Y:S01]  /*10c60*/  STS.U16 [R0+0x7800], R25 ;  /* 0x0078001900007388 */ /* 0x000fe20000000400 */
[----:B------:R0:W-:Y:S04]  /*10c70*/  STS.U16 [R0+0x7a00], R29 ;  /* 0x007a001d00007388 */ /* 0x0001e80000000400 */
[----:B0-----:R-:W2:Y:S01]  /*10c80*/  LDL R0, [R1+0xc58] ;  /* 0x000c580001007983 */ /* 0x001ea20000100800 */
[----:B------:R-:W2:Y:S02]  /*10c90*/  LDL.LU R28, [R1+0x448] ;  /* 0x00044800011c7983 */ /* 0x000ea40000300800 */
[----:B---3--:R-:W-:Y:S01]  /*10ca0*/  @!P0 IMAD.MOV.U32 R7, RZ, RZ, R15 ;  /* 0x000000ffff078224 */ /* 0x008fe200078e000f */
[----:B----4-:R0:W3:Y:S04]  /*10cb0*/  @!P0 LDG.E.U16 R5, [R8.64] ;  /* 0x0000000608058981 */ /* 0x0100e8000c1e1500 */
[----:B------:R1:W4:Y:S04]  /*10cc0*/  @!P0 LDG.E.U16 R4, [R6.64] ;  /* 0x0000000606048981 */ /* 0x000328000c1e1500 */
[----:B--2---:R2:W-:Y:S01]  /*10cd0*/  STL [R1+0x129c], R3 ;  /* 0x00129c0301007387 */ /* 0x0045e20000100800 */
[----:B------:R-:W2:Y:S02]  /*10ce0*/  LDL R13, [R1+0xc50] ;  /* 0x000c5000010d7983 */ /* 0x000ea40000100800 */
[----:B------:R-:W2:Y:S01]  /*10cf0*/  LDL R16, [R1+0xc34] ;  /* 0x000c340001107983 */ /* 0x000ea20000100800 */
[----:B-1----:R-:W-:Y:S01]  /*10d00*/  PRMT R6, RZ, 0x7610, R6 ;  /* 0x00007610ff067816 */ /* 0x002fe20000000006 */
[----:B0-----:R-:W-:Y:S01]  /*10d10*/  @!P0 IMAD.MOV.U32 R9, RZ, RZ, R2 ;  /* 0x000000ffff098224 */ /* 0x001fe200078e0002 */
[----:B------:R-:W-:Y:S01]  /*10d20*/  PRMT R7, RZ, 0x7610, R7 ;  /* 0x00007610ff077816 */ /* 0x000fe20000000007 */
[----:B------:R-:W-:-:S05]  /*10d30*/  @!P0 IMAD.MOV.U32 R8, RZ, RZ, R0 ;  /* 0x000000ffff088224 */ /* 0x000fca00078e0000 */
[----:B------:R0:W2:Y:S04]  /*10d40*/  @!P0 LDG.E.U16 R6, [R8.64] ;  /* 0x0000000608068981 */ /* 0x0000a8000c1e1500 */
[----:B----4-:R-:W-:Y:S01]  /*10d50*/  STL [R1+0x12a0], R4 ;  /* 0x0012a00401007387 */ /* 0x010fe20000100800 */
[----:B---3--:R1:W-:Y:S02]  /*10d60*/  STL [R1+0x12a4], R5 ;  /* 0x0012a40501007387 */ /* 0x0083e40000100800 */
[----:B--2---:R-:W2:Y:S01]  /*10d70*/  LDL.LU R3, [R1+0x334] ;  /* 0x0003340001037983 */ /* 0x004ea20000300800 */
[----:B------:R-:W3:Y:S04]  /*10d80*/  LDL.LU R23, [R1+0x32c] ;  /* 0x00032c0001177983 */ /* 0x000ee80000300800 */
[----:B------:R-:W4:Y:S01]  /*10d90*/  LDL.LU R0, [R1+0x2f4] ;  /* 0x0002f40001007983 */ /* 0x000f220000300800 */
[----:B------:R-:W2:Y:S02]  /*10da0*/  LDL.LU R2, [R1+0x2ec] ;  /* 0x0002ec0001027983 */ /* 0x000ea40000300800 */
[----:B------:R-:W2:Y:S02]  /*10db0*/  LDL.LU R15, [R1+0x2b4] ;  /* 0x0002b400010f7983 */ /* 0x000ea40000300800 */
[----:B------:R-:W2:Y:S01]  /*10dc0*/  LDL.LU R18, [R1+0x2ac] ;  /* 0x0002ac0001127983 */ /* 0x000ea20000300800 */
[----:B------:R-:W2:Y:S01]  /*10dd0*/  LDL.LU R19, [R1+0x274] ;  /* 0x0002740001137983 */ /* 0x000ea20000300800 */
[----:B-1----:R-:W2:Y:S02]  /*10de0*/  LDL R5, [R1+0x454] ;  /* 0x0004540001057983 */ /* 0x002ea40000100800 */
[----:B------:R-:W2:Y:S02]  /*10df0*/  LDL R4, [R1+0x44c] ;  /* 0x00044c0001047983 */ /* 0x000ea40000100800 */
[----:B------:R-:W2:Y:S02]  /*10e00*/  LDL.LU R27, [R1+0x26c] ;  /* 0x00026c00011b7983 */ /* 0x000ea40000300800 */
[----:B0-----:R-:W-:-:S02]  /*10e10*/  @!P0 IMAD.MOV.U32 R8, RZ, RZ, R13 ;  /* 0x000000ffff088224 */ /* 0x001fc400078e000d */
[----:B------:R-:W-:Y:S01]  /*10e20*/  @!P0 IMAD.MOV.U32 R9, RZ, RZ, R16 ;  /* 0x000000ffff098224 */ /* 0x000fe200078e0010 */
        /* <DEDUP_REMOVED lines=8> */
[----:B------:R0:W2:Y:S04]  /*10eb0*/  @!P0 LDG.E.U16 R7, [R8.64] ;  /* 0x0000000608078981 */ /* 0x0000a8000c1e1500 */
[----:B0-----:R-:W2:Y:S04]  /*10ec0*/  LDL R8, [R1+0x458] ;  /* 0x0004580001087983 */ /* 0x001ea80000100800 */
[----:B------:R-:W2:Y:S04]  /*10ed0*/  LDL R9, [R1+0x45c] ;  /* 0x00045c0001097983 */ /* 0x000ea80000100800 */
[----:B------:R-:W0:Y:S01]  /*10ee0*/  S2R R21, SR_TID.X ;  /* 0x0000000000157919 */ /* 0x000e220000002100 */
[----:B------:R-:W-:-:S02]  /*10ef0*/  PRMT R10, RZ, 0x7610, R10 ;  /* 0x00007610ff0a7816 */ /* 0x000fc4000000000a */
[----:B0-----:R-:W-:Y:S02]  /*10f00*/  LOP3.LUT R21, R21, 0xff, RZ, 0xc0, !PT ;  /* 0x000000ff15157812 */ /* 0x001fe400078ec0ff */
[----:B--2---:R-:W-:-:S04]  /*10f10*/  @!P0 LOP3.LUT R9, R9, R8, RZ, 0x3c, !PT ;  /* 0x0000000809098212 */ /* 0x004fc800078e3cff */
[----:B------:R-:W-:-:S04]  /*10f20*/  @!P0 LOP3.LUT R8, R9, R8, RZ, 0x3c, !PT ;  /* 0x0000000809088212 */ /* 0x000fc800078e3cff */
[----:B------:R-:W-:-:S05]  /*10f30*/  @!P0 LOP3.LUT R9, R9, R8, RZ, 0x3c, !PT ;  /* 0x0000000809098212 */ /* 0x000fca00078e3cff */
[----:B------:R0:W2:Y:S04]  /*10f40*/  @!P0 LDG.E.U16 R10, [R8.64] ;  /* 0x00000006080a8981 */ /* 0x0000a8000c1e1500 */
[----:B0-----:R-:W2:Y:S01]  /*10f50*/  LDL R9, [R1+0x450] ;  /* 0x0004500001097983 */ /* 0x001ea20000100800 */
[----:B------:R-:W-:Y:S02]  /*10f60*/  @!P0 IMAD.MOV.U32 R8, RZ, RZ, R5 ;  /* 0x000000ffff088224 */ /* 0x000fe400078e0005 */
[----:B------:R-:W-:-:S05]  /*10f70*/  IMAD.SHL.U32 R5, R21, 0x2, RZ ;  /* 0x0000000215057824 */ /* 0x000fca00078e00ff */
[----:B------:R-:W-:Y:S01]  /*10f80*/  LOP3.LUT R5, R5, 0x60, RZ, 0x3c, !PT ;  /* 0x0000006005057812 */ /* 0x000fe200078e3cff */
[----:B------:R-:W-:Y:S04]  /*10f90*/  STL [R1+0xcb8], R28 ;  /* 0x000cb81c01007387 */ /* 0x000fe80000100800 */
[----:B------:R-:W-:Y:S01]  /*10fa0*/  STS.U16 [R5+0x9800], R3 ;  /* 0x0098000305007388 */ /* 0x000fe20000000400 */
[----:B---3--:R-:W-:Y:S02]  /*10fb0*/  STS.U16 [R5+0x9a00], R23 ;  /* 0x009a001705007388 */ /* 0x008fe40000000400 */
[----:B----4-:R-:W-:Y:S02]  /*10fc0*/  STS.U16 [R5+0xb800], R0 ;  /* 0x00b8000005007388 */ /* 0x010fe40000000400 */
[----:B------:R-:W-:Y:S01]  /*10fd0*/  STS.U16 [R5+0xba00], R2 ;  /* 0x00ba000205007388 */ /* 0x000fe20000000400 */
[----:B------:R0:W-:Y:S01]  /*10fe0*/  STS.U16 [R5+0xd800], R15 ;  /* 0x00d8000f05007388 */ /* 0x0001e20000000400 */
[----:B------:R1:W-:Y:S02]  /*10ff0*/  STS.U16 [R5+0xda00], R18 ;  /* 0x00da001205007388 */ /* 0x0003e40000000400 */
[----:B------:R3:W-:Y:S01]  /*11000*/  STS.U16 [R5+0xf800], R19 ;  /* 0x00f8001305007388 */ /* 0x0007e20000000400 */
[----:B0-----:R-:W4:Y:S01]  /*11010*/  LDL.LU R15, [R1+0x20] ;  /* 0x00002000010f7983 */ /* 0x001f220000300800 */
[----:B-1----:R-:W4:Y:S02]  /*11020*/  LDL.LU R18, [R1+0x4] ;  /* 0x0000040001127983 */ /* 0x002f240000300800 */
[----:B---3--:R-:W4:Y:S01]  /*11030*/  LDL.LU R19, [R1] ;  /* 0x0000000001137983 */ /* 0x008f220000300800 */
[----:B------:R-:W-:Y:S01]  /*11040*/  PRMT R11, RZ, 0x7610, R11 ;  /* 0x00007610ff0b7816 */ /* 0x000fe2000000000b */
[----:B------:R0:W-:Y:S01]  /*11050*/  STS.U16 [R5+0xfa00], R27 ;  /* 0x00fa001b05007388 */ /* 0x0001e20000000400 */
[----:B------:R1:W-:Y:S02]  /*11060*/  STS.U16 [R5+0x11800], R13 ;  /* 0x0118000d05007388 */ /* 0x0003e40000000400 */
[----:B------:R0:W-:Y:S02]  /*11070*/  STS.U16 [R5+0x11a00], R16 ;  /* 0x011a001005007388 */ /* 0x0001e40000000400 */
[----:B------:R0:W-:Y:S01]  /*11080*/  STS.U16 [R5+0x13800], R17 ;  /* 0x0138001105007388 */ /* 0x0001e20000000400 */
[----:B------:R0:W-:Y:S01]  /*11090*/  STS.U16 [R5+0x13a00], R20 ;  /* 0x013a001405007388 */ /* 0x0001e20000000400 */
[----:B------:R-:W-:Y:S01]  /*110a0*/  PRMT R12, RZ, 0x7610, R12 ;  /* 0x00007610ff0c7816 */ /* 0x000fe2000000000c */
[----:B------:R0:W-:Y:S02]  /*110b0*/  STS.U16 [R5+0x15800], R22 ;  /* 0x0158001605007388 */ /* 0x0001e40000000400 */
[----:B------:R0:W-:Y:S01]  /*110c0*/  STS.U16 [R5+0x15a00], R24 ;  /* 0x015a001805007388 */ /* 0x0001e20000000400 */
[----:B------:R0:W-:Y:S01]  /*110d0*/  STS.U16 [R5+0x17800], R25 ;  /* 0x0178001905007388 */ /* 0x0001e20000000400 */
[----:B------:R-:W-:Y:S02]  /*110e0*/  STS.U16 [R5+0x17a00], R29 ;  /* 0x017a001d05007388 */ /* 0x000fe40000000400 */
[----:B------:R0:W-:Y:S01]  /*110f0*/  STS.U16 [R5+0x19800], R26 ;  /* 0x0198001a05007388 */ /* 0x0001e20000000400 */
[----:B--2---:R2:W2:Y:S02]  /*11100*/  @!P0 LDG.E.U16 R11, [R8.64] ;  /* 0x00000006080b8981 */ /* 0x0044a4000c1e1500 */
[----:B--2---:R-:W-:-:S02]  /*11110*/  @!P0 IMAD.MOV.U32 R8, RZ, RZ, R4 ;  /* 0x000000ffff088224 */ /* 0x004fc400078e0004 */
[----:B------:R-:W2:Y:S01]  /*11120*/  LDL.LU R4, [R1+0x430] ;  /* 0x0004300001047983 */ /* 0x000ea20000300800 */
[----:B------:R-:W2:Y:S02]  /*11130*/  LDL.LU R3, [R1+0x428] ;  /* 0x0004280001037983 */ /* 0x000ea40000300800 */
[----:B------:R-:W2:Y:S02]  /*11140*/  LDL.LU R0, [R1+0x3f0] ;  /* 0x0003f00001007983 */ /* 0x000ea40000300800 */
[----:B------:R-:W2:Y:S01]  /*11150*/  LDL.LU R2, [R1+0x3e8] ;  /* 0x0003e80001027983 */ /* 0x000ea20000300800 */
[----:B0-----:R-:W2:Y:S01]  /*11160*/  LDL.LU R27, [R1+0x3b0] ;  /* 0x0003b000011b7983 */ /* 0x001ea20000300800 */
[----:B-1----:R-:W2:Y:S02]  /*11170*/  LDL.LU R13, [R1+0x3a8] ;  /* 0x0003a800010d7983 */ /* 0x002ea40000300800 */
[----:B------:R-:W2:Y:S02]  /*11180*/  LDL.LU R16, [R1+0x36c] ;  /* 0x00036c0001107983 */ /* 0x000ea40000300800 */
[----:B------:R-:W2:Y:S02]  /*11190*/  LDL.LU R17, [R1+0x364] ;  /* 0x0003640001117983 */ /* 0x000ea40000300800 */
[----:B------:R-:W-:Y:S01]  /*111a0*/  @!P0 IMAD.MOV.U32 R9, RZ, RZ, R28 ;  /* 0x000000ffff098224 */ /* 0x000fe200078e001c */
[----:B------:R-:W2:Y:S01]  /*111b0*/  LDL.LU R20, [R1+0x324] ;  /* 0x0003240001147983 */ /* 0x000ea20000300800 */
[----:B------:R-:W2:Y:S02]  /*111c0*/  LDL.LU R22, [R1+0x31c] ;  /* 0x00031c0001167983 */ /* 0x000ea40000300800 */
[----:B------:R-:W2:Y:S02]  /*111d0*/  LDL.LU R24, [R1+0x2e4] ;  /* 0x0002e40001187983 */ /* 0x000ea40000300800 */
[----:B------:R-:W2:Y:S01]  /*111e0*/  LDL.LU R25, [R1+0x2dc] ;  /* 0x0002dc0001197983 */ /* 0x000ea20000300800 */
[----:B------:R-:W2:Y:S04]  /*111f0*/  LDL.LU R26, [R1+0x2a4] ;  /* 0x0002a400011a7983 */ /* 0x000ea80000300800 */
[----:B------:R0:W2:Y:S01]  /*11200*/  @!P0 LDG.E.U16 R12, [R8.64] ;  /* 0x00000006080c8981 */ /* 0x0000a2000c1e1500 */
[----:B------:R-:W2:Y:S03]  /*11210*/  LDL.LU R29, [R1+0x29c] ;  /* 0x00029c00011d7983 */ /* 0x000ea60000300800 */
[----:B----4-:R1:W-:Y:S01]  /*11220*/  STS.U16 [R5+0x19a00], R15 ;  /* 0x019a000f05007388 */ /* 0x0103e20000000400 */
[----:B------:R4:W-:Y:S02]  /*11230*/  STS.U16 [R5+0x1b800], R18 ;  /* 0x01b8001205007388 */ /* 0x0009e40000000400 */
[----:B------:R1:W-:Y:S01]  /*11240*/  STS.U16 [R5+0x1ba00], R19 ;  /* 0x01ba001305007388 */ /* 0x0003e20000000400 */
[----:B0-----:R-:W2:Y:S01]  /*11250*/  LDL.LU R8, [R1+0x1e4] ;  /* 0x0001e40001087983 */ /* 0x001ea20000300800 */
[----:B------:R-:W2:Y:S02]  /*11260*/  LDL.LU R9, [R1+0x1dc] ;  /* 0x0001dc0001097983 */ /* 0x000ea40000300800 */
[----:B------:R-:W2:Y:S02]  /*11270*/  LDL.LU R28, [R1+0x1a4] ;  /* 0x0001a400011c7983 */ /* 0x000ea40000300800 */
[----:B------:R-:W2:Y:S01]  /*11280*/  LDL.LU R23, [R1+0x19c] ;  /* 0x00019c0001177983 */ /* 0x000ea20000300800 */
[----:B-1----:R-:W2:Y:S01]  /*11290*/  LDL.LU R15, [R1+0x12b0] ;  /* 0x0012b000010f7983 */ /* 0x002ea20000300800 */
[----:B----4-:R-:W4:Y:S02]  /*112a0*/  LDL.LU R18, [R1+0x12ac] ;  /* 0x0012ac0001127983 */ /* 0x010f240000300800 */
[----:B------:R-:W2:Y:S02]  /*112b0*/  LDL.LU R19, [R1+0x12a8] ;  /* 0x0012a80001137983 */ /* 0x000ea40000300800 */
[----:B------:R-:W-:-:S05]  /*112c0*/  IMAD.SHL.U32 R21, R21, 0x2, RZ ;  /* 0x0000000215157824 */ /* 0x000fca00078e00ff */
[----:B------:R-:W-:Y:S01]  /*112d0*/  LOP3.LUT R21, R21, 0x70, RZ, 0x3c, !PT ;  /* 0x0000007015157812 */ /* 0x000fe200078e3cff */
[----:B--2---:R0:W-:Y:S01]  /*112e0*/  STS.U16 [R5+0x1d800], R19 ;  /* 0x01d8001305007388 */ /* 0x0041e20000000400 */
[----:B----4-:R1:W-:Y:S02]  /*112f0*/  STS.U16 [R5+0x1da00], R18 ;  /* 0x01da001205007388 */ /* 0x0103e40000000400 */
[----:B------:R2:W-:Y:S02]  /*11300*/  STS.U16 [R5+0x1f800], R15 ;  /* 0x01f8000f05007388 */ /* 0x0005e40000000400 */
[----:B------:R4:W-:Y:S01]  /*11310*/  STS.U16 [R5+0x1fa00], R14 ;  /* 0x01fa000e05007388 */ /* 0x0009e20000000400 */
[----:B------:R2:W-:Y:S01]  /*11320*/  STS.U16 [R21+0x1c00], R4 ;  /* 0x001c000415007388 */ /* 0x0005e20000000400 */
[----:B------:R2:W-:Y:S03]  /*11330*/  STS.U16 [R21+0x1e00], R3 ;  /* 0x001e000315007388 */ /* 0x0005e60000000400 */
[----:B0-----:R-:W3:Y:S01]  /*11340*/  LDL.LU R19, [R1+0x21c] ;  /* 0x00021c0001137983 */ /* 0x001ee20000300800 */
[----:B-1----:R-:W3:Y:S02]  /*11350*/  LDL.LU R18, [R1+0x224] ;  /* 0x0002240001127983 */ /* 0x002ee40000300800 */
[----:B--2---:R-:W2:Y:S01]  /*11360*/  LDL.LU R15, [R1+0x25c] ;  /* 0x00025c00010f7983 */ /* 0x004ea20000300800 */
[----:B----4-:R-:W4:Y:S04]  /*11370*/  LDL.LU R5, [R1+0x12a4] ;  /* 0x0012a40001057983 */ /* 0x010f280000300800 */
[----:B------:R-:W2:Y:S01]  /*11380*/  LDL.LU R14, [R1+0x264] ;  /* 0x00026400010e7983 */ /* 0x000ea20000300800 */
[----:B------:R-:W3:Y:S02]  /*11390*/  LDL.LU R4, [R1+0x12a0] ;  /* 0x0012a00001047983 */ /* 0x000ee40000300800 */
[----:B------:R-:W3:Y:S01]  /*113a0*/  LDL.LU R3, [R1+0x129c] ;  /* 0x00129c0001037983 */ /* 0x000ee20000300800 */
[----:B------:R0:W-:Y:S01]  /*113b0*/  STS.U16 [R21+0x3c00], R0 ;  /* 0x003c000015007388 */ /* 0x0001e20000000400 */
[----:B------:R1:W-:Y:S02]  /*113c0*/  STS.U16 [R21+0x3e00], R2 ;  /* 0x003e000215007388 */ /* 0x0003e40000000400 */
[----:B------:R1:W-:Y:S02]  /*113d0*/  STS.U16 [R21+0x5c00], R27 ;  /* 0x005c001b15007388 */ /* 0x0003e40000000400 */
[----:B------:R1:W-:Y:S01]  /*113e0*/  STS.U16 [R21+0x5e00], R13 ;  /* 0x005e000d15007388 */ /* 0x0003e20000000400 */
[----:B------:R1:W-:Y:S01]  /*113f0*/  STS.U16 [R21+0x7c00], R16 ;  /* 0x007c001015007388 */ /* 0x0003e20000000400 */
[----:B------:R1:W-:Y:S03]  /*11400*/  STS.U16 [R21+0x7e00], R17 ;  /* 0x007e001115007388 */ /* 0x0003e60000000400 */
[----:B0-----:R-:W4:Y:S01]  /*11410*/  LDL.LU R0, [R1+0x1298] ;  /* 0x0012980001007983 */ /* 0x001f220000300800 */
[----:B-1----:R-:W4:Y:S03]  /*11420*/  LDL.LU R2, [R1+0x1294] ;  /* 0x0012940001027983 */ /* 0x002f260000300800 */
[----:B------:R-:W4:Y:S01]  /*11430*/  LDL.LU R27, [R1+0x1290] ;  /* 0x00129000011b7983 */ /* 0x000f220000300800 */
[----:B------:R-:W4:Y:S03]  /*11440*/  LDL.LU R13, [R1+0x128c] ;  /* 0x00128c00010d7983 */ /* 0x000f260000300800 */
[----:B------:R-:W4:Y:S01]  /*11450*/  LDL.LU R16, [R1+0x1288] ;  /* 0x0012880001107983 */ /* 0x000f220000300800 */
[----:B------:R-:W4:Y:S03]  /*11460*/  LDL.LU R17, [R1+0x1284] ;  /* 0x0012840001117983 */ /* 0x000f260000300800 */
        /* <DEDUP_REMOVED lines=12> */
[----:B--2---:R-:W-:Y:S01]  /*11530*/  STS.U16 [R21+0xfc00], R14 ;  /* 0x00fc000e15007388 */ /* 0x004fe20000000400 */
[----:B------:R-:W-:Y:S02]  /*11540*/  STS.U16 [R21+0xfe00], R15 ;  /* 0x00fe000f15007388 */ /* 0x000fe40000000400 */
[----:B---3--:R-:W-:Y:S02]  /*11550*/  STS.U16 [R21+0x11c00], R18 ;  /* 0x011c001215007388 */ /* 0x008fe40000000400 */
[----:B------:R-:W-:Y:S01]  /*11560*/  STS.U16 [R21+0x11e00], R19 ;  /* 0x011e001315007388 */ /* 0x000fe20000000400 */
[----:B------:R-:W-:Y:S01]  /*11570*/  STS.U16 [R21+0x13c00], R8 ;  /* 0x013c000815007388 */ /* 0x000fe20000000400 */
[----:B------:R-:W-:Y:S02]  /*11580*/  STS.U16 [R21+0x13e00], R9 ;  /* 0x013e000915007388 */ /* 0x000fe40000000400 */
[----:B------:R-:W-:Y:S02]  /*11590*/  STS.U16 [R21+0x15c00], R28 ;  /* 0x015c001c15007388 */ /* 0x000fe40000000400 */
[----:B------:R-:W-:Y:S01]  /*115a0*/  STS.U16 [R21+0x15e00], R23 ;  /* 0x015e001715007388 */ /* 0x000fe20000000400 */
[----:B----4-:R0:W-:Y:S04]  /*115b0*/  STS.U16 [R21+0x17c00], R29 ;  /* 0x017c001d15007388 */ /* 0x0101e80000000400 */
[----:B0-----:R-:W2:Y:S01]  /*115c0*/  LDL.LU R29, [R1+0x1268] ;  /* 0x00126800011d7983 */ /* 0x001ea20000300800 */
[----:B------:R-:W-:Y:S02]  /*115d0*/  STS.U16 [R21+0x17e00], R26 ;  /* 0x017e001a15007388 */ /* 0x000fe40000000400 */
[----:B------:R0:W-:Y:S02]  /*115e0*/  STS.U16 [R21+0x19c00], R25 ;  /* 0x019c001915007388 */ /* 0x0001e40000000400 */
[----:B0-----:R-:W0:Y:S01]  /*115f0*/  S2R R25, SR_TID.X ;  /* 0x0000000000197919 */ /* 0x001e220000002100 */
[----:B------:R-:W-:Y:S02]  /*11600*/  STS.U16 [R21+0x19e00], R24 ;  /* 0x019e001815007388 */ /* 0x000fe40000000400 */
[----:B------:R-:W-:Y:S02]  /*11610*/  STS.U16 [R21+0x1bc00], R22 ;  /* 0x01bc001615007388 */ /* 0x000fe40000000400 */
[----:B------:R-:W-:Y:S01]  /*11620*/  STS.U16 [R21+0x1be00], R20 ;  /* 0x01be001415007388 */ /* 0x000fe20000000400 */
[----:B------:R-:W-:Y:S01]  /*11630*/  STS.U16 [R21+0x1dc00], R17 ;  /* 0x01dc001115007388 */ /* 0x000fe20000000400 */
[----:B------:R-:W-:Y:S02]  /*11640*/  STS.U16 [R21+0x1de00], R16 ;  /* 0x01de001015007388 */ /* 0x000fe40000000400 */
[----:B------:R-:W-:Y:S02]  /*11650*/  STS.U16 [R21+0x1fc00], R13 ;  /* 0x01fc000d15007388 */ /* 0x000fe40000000400 */
[----:B------:R-:W-:Y:S01]  /*11660*/  STS.U16 [R21+0x1fe00], R2 ;  /* 0x01fe000215007388 */ /* 0x000fe20000000400 */
[----:B0-----:R-:W-:-:S02]  /*11670*/  LOP3.LUT R26, R25, 0x7f, RZ, 0xc0, !PT ;  /* 0x0000007f191a7812 */ /* 0x001fc400078ec0ff */
[--C-:B------:R-:W-:Y:S02]  /*11680*/  SHF.R.S32.HI R9, RZ, 0x7, R25.reuse ;  /* 0x00000007ff097819 */ /* 0x100fe40000011419 */
[----:B------:R-:W-:Y:S01]  /*11690*/  SHF.R.S32.HI R15, RZ, 0x7, R25 ;  /* 0x00000007ff0f7819 */ /* 0x000fe20000011419 */
[C---:B------:R-:W-:Y:S01]  /*116a0*/  IMAD.SHL.U32 R8, R26.reuse, 0x2, RZ ;  /* 0x000000021a087824 */ /* 0x040fe200078e00ff */
[----:B------:R-:W-:Y:S01]  /*116b0*/  SGXT R9, R9, 0x1 ;  /* 0x000000010909781a */ /* 0x000fe20000000200 */
[----:B------:R-:W-:Y:S01]  /*116c0*/  IMAD.SHL.U32 R14, R26, 0x2, RZ ;  /* 0x000000021a0e7824 */ /* 0x000fe200078e00ff */
[----:B------:R-:W-:Y:S02]  /*116d0*/  SGXT R15, R15, 0x1 ;  /* 0x000000010f0f781a */ /* 0x000fe40000000200 */
[----:B------:R-:W-:Y:S02]  /*116e0*/  LOP3.LUT R8, R8, 0x110, R9, 0x78, !PT ;  /* 0x0000011008087812 */ /* 0x000fe400078e7809 */
[----:B------:R-:W-:-:S02]  /*116f0*/  LOP3.LUT R14, R14, 0x110, R15, 0x78, !PT ;  /* 0x000001100e0e7812 */ /* 0x000fc400078e780f */
[----:B------:R-:W-:-:S03]  /*11700*/  LOP3.LUT R8, R8, 0x20, RZ, 0x3c, !PT ;  /* 0x0000002008087812 */ /* 0x000fc600078e3cff */
[----:B------:R-:W-:Y:S01]  /*11710*/  STS.U16 [R14+0x20000], R3 ;  /* 0x020000030e007388 */ /* 0x000fe20000000400 */
[----:B------:R0:W-:Y:S02]  /*11720*/  STS.U16 [R14+0x20800], R7 ;  /* 0x020800070e007388 */ /* 0x0001e40000000400 */
[----:B------:R-:W-:Y:S02]  /*11730*/  STS.U16 [R8+0x20200], R4 ;  /* 0x0202000408007388 */ /* 0x000fe40000000400 */
[----:B------:R1:W-:Y:S02]  /*11740*/  STS.U16 [R8+0x20a00], R10 ;  /* 0x020a000a08007388 */ /* 0x0003e40000000400 */
[C---:B------:R-:W-:Y:S02]  /*11750*/  IMAD.SHL.U32 R9, R0.reuse, 0x2, RZ ;  /* 0x0000000200097824 */ /* 0x040fe400078e00ff */
[----:B------:R-:W-:Y:S01]  /*11760*/  IMAD.SHL.U32 R0, R0, 0x2, RZ ;  /* 0x0000000200007824 */ /* 0x000fe200078e00ff */
[----:B0-----:R-:W-:-:S02]  /*11770*/  SHF.R.S32.HI R14, RZ, 0x7, R27 ;  /* 0x00000007ff0e7819 */ /* 0x001fc4000001141b */
[----:B-1----:R-:W-:Y:S02]  /*11780*/  SHF.R.S32.HI R8, RZ, 0x7, R27 ;  /* 0x00000007ff087819 */ /* 0x002fe4000001141b */
[----:B------:R-:W-:Y:S02]  /*11790*/  SGXT R14, R14, 0x1 ;  /* 0x000000010e0e781a */ /* 0x000fe40000000200 */
[----:B------:R-:W-:Y:S01]  /*117a0*/  SGXT R8, R8, 0x1 ;  /* 0x000000010808781a */ /* 0x000fe20000000200 */
[----:B------:R-:W0:Y:S01]  /*117b0*/  S2R R27, SR_TID.X ;  /* 0x00000000001b7919 */ /* 0x000e220000002100 */
[----:B------:R-:W-:Y:S02]  /*117c0*/  LOP3.LUT R9, R9, 0x110, R14, 0x78, !PT ;  /* 0x0000011009097812 */ /* 0x000fe400078e780e */
[----:B------:R-:W-:Y:S02]  /*117d0*/  LOP3.LUT R0, R0, 0x110, R8, 0x78, !PT ;  /* 0x0000011000007812 */ /* 0x000fe400078e7808 */
[----:B------:R-:W-:-:S02]  /*117e0*/  LOP3.LUT R9, R9, 0x40, RZ, 0x3c, !PT ;  /* 0x0000004009097812 */ /* 0x000fc400078e3cff */
[----:B------:R-:W-:-:S03]  /*117f0*/  LOP3.LUT R0, R0, 0x60, RZ, 0x3c, !PT ;  /* 0x0000006000007812 */ /* 0x000fc600078e3cff */
[----:B------:R-:W-:Y:S01]  /*11800*/  STS.U16 [R9+0x20400], R5 ;  /* 0x0204000509007388 */ /* 0x000fe20000000400 */
[----:B------:R-:W-:Y:S02]  /*11810*/  STS.U16 [R9+0x20c00], R11 ;  /* 0x020c000b09007388 */ /* 0x000fe40000000400 */
[----:B------:R-:W-:Y:S02]  /*11820*/  STS.U16 [R0+0x20600], R6 ;  /* 0x0206000600007388 */ /* 0x000fe40000000400 */
[----:B------:R0:W-:Y:S01]  /*11830*/  STS.U16 [R0+0x20e00], R12 ;  /* 0x020e000c00007388 */ /* 0x0001e20000000400 */
[----:B------:R-:W-:Y:S01]  /*11840*/  BAR.SYNC.DEFER_BLOCKING 0x0 ;  /* 0x0000000000007b1d */ /* 0x000fe20000010000 */
[C---:B0-----:R-:W-:Y:S01]  /*11850*/  LOP3.LUT R0, R27.reuse, 0x7, RZ, 0xc0, !PT ;  /* 0x000000071b007812 */ /* 0x041fe200078ec0ff */
[----:B------:R-:W-:-:S04]  /*11860*/  IMAD.SHL.U32 R18, R27, 0x2, RZ ;  /* 0x000000021b127824 */ /* 0x000fc800078e00ff */
[----:B------:R-:W-:-:S05]  /*11870*/  IMAD R0, R0, 0x110, RZ ;  /* 0x0000011000007824 */ /* 0x000fca00078e02ff */
[----:B------:R-:W-:-:S05]  /*11880*/  LOP3.LUT R0, R0, 0x30, R18, 0x78, !PT ;  /* 0x0000003000007812 */ /* 0x000fca00078e7812 */
[----:B------:R-:W-:Y:S04]  /*11890*/  LDSM.16.M88.4 R12, [R0+0x20000] ;  /* 0x02000000000c783b */ /* 0x000fe80000000200 */
[----:B------:R-:W-:Y:S04]  /*118a0*/  LDSM.16.M88.4 R16, [R0+0x20800] ;  /* 0x020800000010783b */ /* 0x000fe80000000200 */
[----:B--2---:R-:W0:Y:S04]  /*118b0*/  LDSM.16.MT88.4 R8, [R29] ;  /* 0x000000001d08783b */ /* 0x004e280000004200 */
[----:B------:R-:W1:Y:S04]  /*118c0*/  LDSM.16.MT88.4 R4, [R29+0x100] ;  /* 0x000100001d04783b */ /* 0x000e680000004200 */
[----:B------:R-:W2:Y:S04]  /*118d0*/  LDSM.16.MT88.4 R20, [R29+0x200] ;  /* 0x000200001d14783b */ /* 0x000ea80000004200 */
[----:B0-----:R-:W-:Y:S01]  /*118e0*/  STL.64 [R1+0x1260], R10 ;  /* 0x0012600a01007387 */ /* 0x001fe20000100a00 */
[----:B------:R-:W-:Y:S02]  /*118f0*/  STL.64 [R1+0x1258], R8 ;  /* 0x0012580801007387 */ /* 0x000fe40000100a00 */
[----:B------:R-:W-:Y:S02]  /*11900*/  STL [R1+0x1204], R14 ;  /* 0x0012040e01007387 */ /* 0x000fe40000100800 */
[----:B------:R-:W-:Y:S01]  /*11910*/  STL [R1+0x1200], R15 ;  /* 0x0012000f01007387 */ /* 0x000fe20000100800 */
[----:B------:R-:W-:Y:S01]  /*11920*/  STL [R1+0x11ec], R18 ;  /* 0x0011ec1201007387 */ /* 0x000fe20000100800 */
[----:B------:R-:W-:Y:S02]  /*11930*/  STL [R1+0x11e8], R19 ;  /* 0x0011e81301007387 */ /* 0x000fe40000100800 */
[----:B------:R0:W-:Y:S02]  /*11940*/  STL.64 [R1+0x1250], R16 ;  /* 0x0012501001007387 */ /* 0x0001e40000100a00 */
[----:B-1----:R-:W-:Y:S01]  /*11950*/  STL.64 [R1+0x1248], R6 ;  /* 0x0012480601007387 */ /* 0x002fe20000100a00 */
[----:B------:R-:W-:Y:S02]  /*11960*/  STL.64 [R1+0x1240], R4 ;  /* 0x0012400401007387 */ /* 0x000fe40000100a00 */
[----:B------:R-:W1:Y:S04]  /*11970*/  LDSM.16.MT88.4 R4, [R29+0x300] ;  /* 0x000300001d04783b */ /* 0x000e680000004200 */
[----:B--2---:R-:W-:Y:S02]  /*11980*/  STL.64 [R1+0x1228], R22 ;  /* 0x0012281601007387 */ /* 0x004fe40000100a00 */
[----:B------:R-:W-:Y:S01]  /*11990*/  STL.64 [R1+0x1220], R20 ;  /* 0x0012201401007387 */ /* 0x000fe20000100a00 */
[----:B------:R-:W2:Y:S04]  /*119a0*/  LDSM.16.MT88.4 R8, [R29+0x4000] ;  /* 0x004000001d08783b */ /* 0x000ea80000004200 */
[----:B0-----:R-:W3:Y:S01]  /*119b0*/  LDL.LU.64 R16, [R1+0x170] ;  /* 0x0001700001107983 */ /* 0x001ee20000300a00 */
[----:B------:R-:W3:Y:S03]  /*119c0*/  LDL.LU.64 R18, [R1+0x178] ;  /* 0x0001780001127983 */ /* 0x000ee60000300a00 */
[----:B-1----:R0:W-:Y:S01]  /*119d0*/  STL.64 [R1], R4 ;  /* 0x0000000401007387 */ /* 0x0021e20000100a00 */
[----:B------:R1:W-:Y:S03]  /*119e0*/  STL.64 [R1+0x8], R6 ;  /* 0x0000080601007387 */ /* 0x0003e60000100a00 */
[----:B0-----:R-:W4:Y:S01]  /*119f0*/  LDL.LU.64 R4, [R1+0x160] ;  /* 0x0001600001047983 */ /* 0x001f220000300a00 */
[----:B-1----:R-:W4:Y:S02]  /*11a00*/  LDL.LU.64 R6, [R1+0x168] ;  /* 0x0001680001067983 */ /* 0x002f240000300a00 */
[----:B------:R-:W3:Y:S02]  /*11a10*/  LDL.LU.64 R20, [R1+0x130] ;  /* 0x0001300001147983 */ /* 0x000ee40000300a00 */
[----:B------:R-:W3:Y:S02]  /*11a20*/  LDL.LU.64 R22, [R1+0x138] ;  /* 0x0001380001167983 */ /* 0x000ee40000300a00 */
[----:B--2---:R-:W-:Y:S01]  /*11a30*/  IMAD.MOV.U32 R15, RZ, RZ, R8 ;  /* 0x000000ffff0f7224 */ /* 0x004fe200078e0008 */
[----:B---3--:R-:W-:Y:S01]  /*11a40*/  STL.64 [R1+0x1238], R22 ;  /* 0x0012381601007387 */ /* 0x008fe20000100a00 */
[----:B------:R0:W-:Y:S03]  /*11a50*/  STL.64 [R1+0x1230], R20 ;  /* 0x0012301401007387 */ /* 0x0001e60000100a00 */
[----:B0-----:R-:W2:Y:S01]  /*11a60*/  LDL.LU.64 R20, [R1+0x150] ;  /* 0x0001500001147983 */ /* 0x001ea20000300a00 */
[----:B------:R-:W2:Y:S02]  /*11a70*/  LDL.LU.64 R22, [R1+0x158] ;  /* 0x0001580001167983 */ /* 0x000ea40000300a00 */
[----:B------:R-:W-:Y:S02]  /*11a80*/  STL [R1+0x34], R9 ;  /* 0x0000340901007387 */ /* 0x000fe40000100800 */
[----:B------:R-:W-:Y:S02]  /*11a90*/  STL.64 [R1+0x38], R10 ;  /* 0x0000380a01007387 */ /* 0x000fe40000100a00 */
[----:B------:R-:W0:Y:S04]  /*11aa0*/  LDSM.16.MT88.4 R8, [R29+0x4100] ;  /* 0x004100001d08783b */ /* 0x000e280000004200 */
[----:B------:R-:W3:Y:S01]  /*11ab0*/  LDL.LU.64 R24, [R1+0x50] ;  /* 0x0000500001187983 */ /* 0x000ee20000300a00 */
[----:B------:R-:W3:Y:S02]  /*11ac0*/  LDL.LU.64 R26, [R1+0x58] ;  /* 0x00005800011a7983 */ /* 0x000ee40000300a00 */
[----:B------:R-:W-:Y:S01]  /*11ad0*/  STL [R1+0x1208], R15 ;  /* 0x0012080f01007387 */ /* 0x000fe20000100800 */
[----:B0-----:R-:W-:Y:S01]  /*11ae0*/  STL.64 [R1+0x20], R8 ;  /* 0x0000200801007387 */ /* 0x001fe20000100a00 */
[----:B------:R-:W-:Y:S02]  /*11af0*/  STL [R1+0x28], R10 ;  /* 0x0000280a01007387 */ /* 0x000fe40000100800 */
[----:B------:R-:W-:-:S02]  /*11b00*/  IMAD.MOV.U32 R14, RZ, RZ, R11 ;  /* 0x000000ffff0e7224 */ /* 0x000fc400078e000b */
[----:B------:R-:W0:Y:S04]  /*11b10*/  LDSM.16.MT88.4 R8, [R29+0x4200] ;  /* 0x004200001d08783b */ /* 0x000e280000004200 */
[----:B------:R-:W-:Y:S04]  /*11b20*/  STL [R1+0x120c], R14 ;  /* 0x00120c0e01007387 */ /* 0x000fe80000100800 */
[----:B0-----:R-:W-:Y:S01]  /*11b30*/  STL.64 [R1+0x10], R8 ;  /* 0x0000100801007387 */ /* 0x001fe20000100a00 */
[----:B------:R-:W-:Y:S02]  /*11b40*/  STL.64 [R1+0x18], R10 ;  /* 0x0000180a01007387 */ /* 0x000fe40000100a00 */
[----:B------:R-:W0:Y:S02]  /*11b50*/  LDSM.16.MT88.4 R8, [R29+0x4300] ;  /* 0x004300001d08783b */ /* 0x000e240000004200 */
[----:B0-----:R-:W-:Y:S02]  /*11b60*/  STL.64 [R1+0x70], R8 ;  /* 0x0000700801007387 */ /* 0x001fe40000100a00 */
[----:B------:R0:W-:Y:S02]  /*11b70*/  STL.64 [R1+0x78], R10 ;  /* 0x0000780a01007387 */ /* 0x0001e40000100a00 */
[----:B0-----:R-:W2:Y:S01]  /*11b80*/  LDL.LU.64 R10, [R1+0x1260] ;  /* 0x00126000010a7983 */ /* 0x001ea20000300a00 */
[----:B------:R-:W2:Y:S02]  /*11b90*/  LDL.LU.64 R8, [R1+0x1258] ;  /* 0x0012580001087983 */ /* 0x000ea40000300a00 */
[C---:B--2---:R-:W-:Y:S11]  /*11ba0*/  HMMA.16816.F32.BF16 R16, R8.reuse, R12, R16 ;  /* 0x0000000c0810723c */ /* 0x044ff60000041810 */
[----:B------:R-:W-:Y:S11]  /*11bb0*/  @!UPT UIADD3 URZ, URZ, URZ, URZ ;  /* 0x0000003f3f3ff290 */ /* 0x000ff6000fffe03f */
[----:B------:R-:W-:Y:S01]  /*11bc0*/  @!UPT UIADD3 URZ, URZ, URZ, URZ ;  /* 0x0000003f3f3ff290 */ /* 0x000fe2000fffe03f */
[----:B------:R0:W-:Y:S04]  /*11bd0*/  STL.64 [R1+0xc0], R16 ;  /* 0x0000c01001007387 */ /* 0x0001e80000100a00 */
[----:B0-----:R-:W4:Y:S02]  /*11be0*/  LDL.LU.64 R16, [R1+0x1250] ;  /* 0x0012500001107983 */ /* 0x001f240000300a00 */
[----:B----4-:R-:W-:Y:S02]  /*11bf0*/  HMMA.16816.F32.BF16 R8, R8, R16, R4 ;  /* 0x000000100808723c */ /* 0x010fe40000041804 */
[----:B------:R-:W2:Y:S01]  /*11c00*/  LDL.LU.64 R6, [R1+0x1248] ;  /* 0x0012480001067983 */ /* 0x000ea20000300a00 */
[----:B------:R-:W2:Y:S11]  /*11c10*/  LDL.LU.64 R4, [R1+0x1240] ;  /* 0x0012400001047983 */ /* 0x000eb60000300a00 */
[----:B------:R-:W-:Y:S09]  /*11c20*/  @!UPT UIADD3 URZ, URZ, URZ, URZ ;  /* 0x0000003f3f3ff290 */ /* 0x000ff2000fffe03f */
[----:B------:R0:W-:Y:S01]  /*11c30*/  STL.64 [R1+0xb0], R8 ;  /* 0x0000b00801007387 */ /* 0x0001e20000100a00 */
[----:B------:R1:W-:Y:S03]  /*11c40*/  STL.64 [R1+0xb8], R10 ;  /* 0x0000b80a01007387 */ /* 0x0003e60000100a00 */
[----:B0-----:R-:W4:Y:S01]  /*11c50*/  LDL.LU.64 R8, [R1+0x40] ;  /* 0x0000400001087983 */ /* 0x001f220000300a00 */
[----:B-1----:R-:W4:Y:S01]  /*11c60*/  LDL.LU.64 R10, [R1+0x48] ;  /* 0x00004800010a7983 */ /* 0x002f220000300a00 */
[C---:B--2---:R-:W-:Y:S11]  /*11c70*/  HMMA.16816.F32.BF16 R20, R4.reuse, R12, R20 ;  /* 0x0000000c0414723c */ /* 0x044ff60000041814 */
[----:B------:R-:W-:Y:S11]  /*11c80*/  @!UPT UIADD3 URZ, URZ, URZ, URZ ;  /* 0x0000003f3f3ff290 */ /* 0x000ff6000fffe03f */
[----:B------:R-:W-:Y:S01]  /*11c90*/  @!UPT UIADD3 URZ, URZ, URZ, URZ ;  /* 0x0000003f3f3ff290 */ /* 0x000fe2000fffe03f */
[----:B------:R-:W-:Y:S01]  /*11ca0*/  STL.64 [R1+0xa0], R20 ;  /* 0x0000a01401007387 */ /* 0x000fe20000100a00 */
[----:B------:R0:W-:Y:S03]  /*11cb0*/  STL.64 [R1+0xa8], R22 ;  /* 0x0000a81601007387 */ /* 0x0001e60000100a00 */
[----:B0-----:R-:W2:Y:S01]  /*11cc0*/  LDL.LU.64 R22, [R1+0x1238] ;  /* 0x0012380001167983 */ /* 0x001ea20000300a00 */
[----:B------:R-:W2:Y:S02]  /*11cd0*/  LDL.LU.64 R20, [R1+0x1230] ;  /* 0x0012300001147983 */ /* 0x000ea40000300a00 */
[----:B--2---:R-:W-:Y:S01]  /*11ce0*/  HMMA.16816.F32.BF16 R4, R4, R16, R20 ;  /* 0x000000100404723c */ /* 0x004fe20000041814 */
[----:B------:R-:W3:Y:S01]  /*11cf0*/  LDL.LU.64 R22, [R1+0x1228] ;  /* 0x0012280001167983 */ /* 0x000ee20000300a00 */
[----:B------:R-:W3:Y:S11]  /*11d00*/  LDL.LU.64 R20, [R1+0x1220] ;  /* 0x0012200001147983 */ /* 0x000ef60000300a00 */
[----:B------:R-:W-:Y:S10]  /*11d10*/  @!UPT UIADD3 URZ, URZ, URZ, URZ ;  /* 0x0000003f3f3ff290 */ /* 0x000ff4000fffe03f */
[----:B------:R0:W-:Y:S01]  /*11d20*/  STL.64 [R1+0x80], R4 ;  /* 0x0000800401007387 */ /* 0x0001e20000100a00 */
[----:B------:R1:W-:Y:S03]  /*11d30*/  STL.64 [R1+0x88], R6 ;  /* 0x0000880601007387 */ /* 0x0003e60000100a00 */
[----:B0-----:R-:W2:Y:S01]  /*11d40*/  LDL.LU.64 R4, [R1] ;  /* 0x0000000001047983 */ /* 0x001ea20000300a00 */
[----:B-1----:R-:W2:Y:S01]  /*11d50*/  LDL.LU.64 R6, [R1+0x8] ;  /* 0x0000080001067983 */ /* 0x002ea20000300a00 */
[C---:B---3--:R-:W-:Y:S11]  /*11d60*/  HMMA.16816.F32.BF16 R24, R20.reuse, R12, R24 ;  /* 0x0000000c1418723c */ /* 0x048ff60000041818 */
[----:B------:R-:W-:Y:S11]  /*11d70*/  @!UPT UIADD3 URZ, URZ, URZ, URZ ;  /* 0x0000003f3f3ff290 */ /* 0x000ff6000fffe03f */
[----:B------:R-:W-:Y:S02]  /*11d80*/  @!UPT UIADD3 URZ, URZ, URZ, URZ ;  /* 0x0000003f3f3ff290 */ /* 0x000fe4000fffe03f */
[----:B------:R-:W-:Y:S02]  /*11d90*/  IMAD.MOV.U32 R2, RZ, RZ, R26 ;  /* 0x000000ffff027224 */ /* 0x000fe400078e001a */
[----:B------:R-:W-:Y:S02]  /*11da0*/  IMAD.MOV.U32 R0, RZ, RZ, R27 ;  /* 0x000000ffff007224 */ /* 0x000fe400078e001b */
[----:B------:R-:W-:Y:S02]  /*11db0*/  IMAD.MOV.U32 R28, RZ, RZ, R24 ;  /* 0x000000ffff1c7224 */ /* 0x000fe400078e0018 */
[----:B------:R-:W-:Y:S01]  /*11dc0*/  IMAD.MOV.U32 R3, RZ, RZ, R25 ;  /* 0x000000ffff037224 */ /* 0x000fe200078e0019 */
[----:B------:R-:W3:Y:S01]  /*11dd0*/  LDL.LU.64 R26, [R1+0x1218] ;  /* 0x00121800011a7983 */ /* 0x000ee20000300a00 */
[----:B------:R-:W3:Y:S01]  /*11de0*/  LDL.LU.64 R24, [R1+0x1210] ;  /* 0x0012100001187983 */ /* 0x000ee20000300a00 */
[----:B----4-:R-:W-:Y:S01]  /*11df0*/  HMMA.16816.F32.BF16 R8, R20, R16, R8 ;  /* 0x000000101408723c */ /* 0x010fe20000041808 */
[----:B------:R-:W-:Y:S01]  /*11e00*/  STL [R1+0x11fc], R0 ;  /* 0x0011fc0001007387 */ /* 0x000fe20000100800 */
[----:B------:R-:W-:Y:S01]  /*11e10*/  STL [R1+0x11f8], R2 ;  /* 0x0011f80201007387 */ /* 0x000fe20000100800 */
[----:B------:R-:W-:Y:S02]  /*11e20*/  STL [R1+0x11f4], R3 ;  /* 0x0011f40301007387 */ /* 0x000fe40000100800 */
[----:B------:R-:W-:Y:S02]  /*11e30*/  STL [R1+0x11f0], R28 ;  /* 0x0011f01c01007387 */ /* 0x000fe40000100800 */
[----:B--2---:R-:W-:-:S02]  /*11e40*/  IMAD.MOV.U32 R21, RZ, RZ, R4 ;  /* 0x000000ffff157224 */ /* 0x004fc400078e0004 */
[----:B------:R-:W-:Y:S11]  /*11e50*/  IMAD.MOV.U32 R20, RZ, RZ, R5 ;  /* 0x000000ffff147224 */ /* 0x000ff600078e0005 */
[----:B------:R-:W-:Y:S03]  /*11e60*/  @!UPT UIADD3 URZ, URZ, URZ, URZ ;  /* 0x0000003f3f3ff290 */ /* 0x000fe6000fffe03f */
[----:B------:R0:W-:Y:S04]  /*11e70*/  STL.64 [R1+0x68], R10 ;  /* 0x0000680a01007387 */ /* 0x0001e80000100a00 */
[----:B0-----:R-:W0:Y:S01]  /*11e80*/  S2R R11, SR_TID.X ;  /* 0x00000000000b7919 */ /* 0x001e220000002100 */
[----:B------:R-:W-:Y:S02]  /*11e90*/  IMAD.MOV.U32 R14, RZ, RZ, R18 ;  /* 0x000000ffff0e7224 */ /* 0x000fe400078e0012 */
[----:B------:R-:W-:Y:S02]  /*11ea0*/  IMAD.MOV.U32 R18, RZ, RZ, R8 ;  /* 0x000000ffff127224 */ /* 0x000fe400078e0008 */
[----:B------:R-:W-:Y:S02]  /*11eb0*/  IMAD.MOV.U32 R15, RZ, RZ, R19 ;  /* 0x000000ffff0f7224 */ /* 0x000fe400078e0013 */
[----:B------:R-:W-:Y:S01]  /*11ec0*/  IMAD.MOV.U32 R19, RZ, RZ, R9 ;  /* 0x000000ffff137224 */ /* 0x000fe200078e0009 */
[C---:B0-----:R-:W-:Y:S01]  /*11ed0*/  LOP3.LUT R8, R11.reuse, 0x7, RZ, 0xc0, !PT ;  /* 0x000000070b087812 */ /* 0x041fe200078ec0ff */
[----:B------:R-:W-:-:S04]  /*11ee0*/  IMAD.SHL.U32 R9, R11, 0x2, RZ ;  /* 0x000000020b097824 */ /* 0x000fc800078e00ff */
[----:B------:R-:W-:-:S05]  /*11ef0*/  IMAD R8, R8, 0x110, RZ ;  /* 0x0000011008087824 */ /* 0x000fca00078e02ff */
[----:B------:R-:W-:-:S04]  /*11f00*/  LOP3.LUT R8, R8, 0x30, R9, 0x78, !PT ;  /* 0x0000003008087812 */ /* 0x000fc800078e7809 */
[----:B------:R-:W-:Y:S01]  /*11f10*/  LOP3.LUT R8, R8, 0x40, RZ, 0x3c, !PT ;  /* 0x0000004008087812 */ /* 0x000fe200078e3cff */
[----:B---3--:R-:W-:Y:S07]  /*11f20*/  HMMA.16816.F32.BF16 R24, R4, R12, R24 ;  /* 0x0000000c0418723c */ /* 0x008fee0000041818 */
[----:B------:R-:W-:Y:S02]  /*11f30*/  IMAD.MOV.U32 R13, RZ, RZ, R6 ;  /* 0x000000ffff0d7224 */ /* 0x000fe400078e0006 */
[----:B------:R-:W-:-:S02]  /*11f40*/  IMAD.MOV.U32 R12, RZ, RZ, R7 ;  /* 0x000000ffff0c7224 */ /* 0x000fc400078e0007 */
[----:B------:R-:W0:Y:S02]  /*11f50*/  LDSM.16.MT88.4 R4, [R29+0x8000] ;  /* 0x008000001d04783b */ /* 0x000e240000004200 */
[----:B0-----:R-:W-:Y:S02]  /*11f60*/  IMAD.MOV.U32 R0, RZ, RZ, R4 ;  /* 0x000000ffff007224 */ /* 0x001fe400078e0004 */
[----:B------:R-:W-:Y:S02]  /*11f70*/  IMAD.MOV.U32 R2, RZ, RZ, R5 ;  /* 0x000000ffff027224 */ /* 0x000fe400078e0005 */
[----:B------:R-:W-:Y:S02]  /*11f80*/  IMAD.MOV.U32 R3, RZ, RZ, R6 ;  /* 0x000000ffff037224 */ /* 0x000fe400078e0006 */
[----:B------:R-:W-:Y:S02]  /*11f90*/  IMAD.MOV.U32 R28, RZ, RZ, R7 ;  /* 0x000000ffff1c7224 */ /* 0x000fe400078e0007 */
[----:B------:R-:W0:Y:S04]  /*11fa0*/  LDSM.16.M88.4 R4, [R8+0x20000] ;  /* 0x020000000804783b */ /* 0x000e280000000200 */
[----:B------:R-:W-:Y:S01]  /*11fb0*/  STL.64 [R1+0x50], R24 ;  /* 0x0000501801007387 */ /* 0x000fe20000100a00 */
[----:B------:R-:W-:Y:S02]  /*11fc0*/  STL.64 [R1+0x58], R26 ;  /* 0x0000581a01007387 */ /* 0x000fe40000100a00 */
[----:B------:R-:W1:Y:S04]  /*11fd0*/  LDSM.16.M88.4 R8, [R8+0x20800] ;  /* 0x020800000808783b */ /* 0x000e680000000200 */
[----:B------:R-:W2:Y:S01]  /*11fe0*/  LDSM.16.MT88.4 R24, [R29+0x8100] ;  /* 0x008100001d18783b */ /* 0x000ea20000004200 */
[----:B0-----:R-:W-:Y:S03]  /*11ff0*/  STL.64 [R1+0x1168], R6 ;  /* 0x0011680601007387 */ /* 0x001fe60000100a00 */
[----:B------:R0:W-:Y:S02]  /*12000*/  STL.64 [R1+0x1160], R4 ;  /* 0x0011600401007387 */ /* 0x0001e40000100a00 */
[----:B0-----:R-:W3:Y:S01]  /*12010*/  LDL.LU R4, [R1+0x70] ;  /* 0x0000700001047983 */ /* 0x001ee20000300800 */
[----:B------:R-:W3:Y:S02]  /*12020*/  LDL.LU R5, [R1+0x74] ;  /* 0x0000740001057983 */ /* 0x000ee40000300800 */
[----:B------:R-:W4:Y:S02]  /*12030*/  LDL.LU R6, [R1+0x78] ;  /* 0x0000780001067983 */ /* 0x000f240000300800 */
[----:B------:R-:W4:Y:S02]  /*12040*/  LDL.LU R7, [R1+0x7c] ;  /* 0x00007c0001077983 */ /* 0x000f240000300800 */
[----:B----4-:R0:W-:Y:S01]  /*12050*/  STL.64 [R1+0x11a8], R6 ;  /* 0x0011a80601007387 */ /* 0x0101e20000100a00 */
[----:B---3--:R3:W-:Y:S02]  /*12060*/  STL.64 [R1+0x11a0], R4 ;  /* 0x0011a00401007387 */ /* 0x0087e40000100a00 */
[----:B0-----:R-:W-:Y:S01]  /*12070*/  IMAD.MOV.U32 R6, RZ, RZ, R14 ;  /* 0x000000ffff067224 */ /* 0x001fe200078e000e */
[----:B---3--:R-:W3:Y:S01]  /*12080*/  LDL.LU R4, [R1+0xc0] ;  /* 0x0000c00001047983 */ /* 0x008ee20000300800 */
[----:B------:R-:W3:Y:S02]  /*12090*/  LDL.LU R5, [R1+0xc4] ;  /* 0x0000c40001057983 */ /* 0x000ee40000300800 */
[----:B------:R-:W4:Y:S02]  /*120a0*/  LDL.LU R14, [R1+0x120c] ;  /* 0x00120c00010e7983 */ /* 0x000f240000300800 */
[----:B------:R-:W-:-:S02]  /*120b0*/  IMAD.MOV.U32 R7, RZ, RZ, R15 ;  /* 0x000000ffff077224 */ /* 0x000fc400078e000f */
[----:B------:R-:W3:Y:S01]  /*120c0*/  LDL.LU R15, [R1+0x1208] ;  /* 0x00120800010f7983 */ /* 0x000ee20000300800 */
[----:B-1----:R-:W-:Y:S02]  /*120d0*/  STL [R1+0x10f4], R10 ;  /* 0x0010f40a01007387 */ /* 0x002fe40000100800 */
[----:B------:R-:W-:Y:S02]  /*120e0*/  STL [R1+0x10f0], R11 ;  /* 0x0010f00b01007387 */ /* 0x000fe40000100800 */
[----:B------:R0:W-:Y:S02]  /*120f0*/  STL.64 [R1+0x1158], R8 ;  /* 0x0011580801007387 */ /* 0x0001e40000100a00 */
[----:B0-----:R-:W-:Y:S02]  /*12100*/  IMAD.MOV.U32 R8, RZ, RZ, R21 ;  /* 0x000000ffff087224 */ /* 0x001fe400078e0015 */
[----:B------:R-:W-:Y:S02]  /*12110*/  IMAD.MOV.U32 R9, RZ, RZ, R20 ;  /* 0x000000ffff097224 */ /* 0x000fe400078e0014 */
[----:B------:R-:W0:Y:S04]  /*12120*/  LDSM.16.MT88.4 R20, [R29+0x8200] ;  /* 0x008200001d14783b */ /* 0x000e280000004200 */
[----:B--2---:R-:W-:Y:S01]  /*12130*/  STL.64 [R1+0x1140], R26 ;  /* 0x0011401a01007387 */ /* 0x004fe20000100a00 */
[----:B------:R1:W-:Y:S03]  /*12140*/  STL.64 [R1+0x1138], R24 ;  /* 0x0011381801007387 */ /* 0x0003e60000100a00 */
[----:B-1----:R-:W2:Y:S01]  /*12150*/  LDL.LU.64 R24, [R1+0x140] ;  /* 0x0001400001187983 */ /* 0x002ea20000300a00 */
[----:B------:R-:W2:Y:S03]  /*12160*/  LDL.LU.64 R26, [R1+0x148] ;  /* 0x00014800011a7983 */ /* 0x000ea60000300a00 */
[----:B0-----:R-:W-:Y:S01]  /*12170*/  STL.64 [R1+0x1120], R22 ;  /* 0x0011201601007387 */ /* 0x001fe20000100a00 */
[----:B------:R0:W-:Y:S03]  /*12180*/  STL.64 [R1+0x1118], R20 ;  /* 0x0011181401007387 */ /* 0x0001e60000100a00 */
[----:B0-----:R-:W2:Y:S01]  /*12190*/  LDL.LU R20, [R1+0x20] ;  /* 0x0000200001147983 */ /* 0x001ea20000300800 */
[----:B------:R-:W2:Y:S02]  /*121a0*/  LDL.LU R21, [R1+0x24] ;  /* 0x0000240001157983 */ /* 0x000ea40000300800 */
[----:B------:R-:W2:Y:S02]  /*121b0*/  LDL.LU R22, [R1+0x28] ;  /* 0x0000280001167983 */ /* 0x000ea40000300800 */
[----:B----4-:R-:W-:-:S02]  /*121c0*/  IMAD.MOV.U32 R23, RZ, RZ, R14 ;  /* 0x000000ffff177224 */ /* 0x010fc400078e000e */
[----:B------:R-:W4:Y:S04]  /*121d0*/  LDL.LU R14, [R1+0x1204] ;  /* 0x00120400010e7983 */ /* 0x000f280000300800 */
[----:B--2---:R-:W-:Y:S01]  /*121e0*/  STL.64 [R1+0x11d8], R22 ;  /* 0x0011d81601007387 */ /* 0x004fe20000100a00 */
[----:B------:R3:W-:Y:S02]  /*121f0*/  STL.64 [R1+0x11d0], R20 ;  /* 0x0011d01401007387 */ /* 0x0007e40000100a00 */
[----:B---3--:R-:W-:Y:S02]  /*12200*/  IMAD.MOV.U32 R20, RZ, RZ, R15 ;  /* 0x000000ffff147224 */ /* 0x008fe400078e000f */
[----:B------:R-:W4:Y:S01]  /*12210*/  LDL.LU R15, [R1+0x1200] ;  /* 0x00120000010f7983 */ /* 0x000f220000300800 */
[----:B------:R-:W2:Y:S02]  /*12220*/  LDL.LU R21, [R1+0x34] ;  /* 0x0000340001157983 */ /* 0x000ea40000300800 */
[----:B------:R-:W2:Y:S02]  /*12230*/  LDL.LU R22, [R1+0x38] ;  /* 0x0000380001167983 */ /* 0x000ea40000300800 */
[----:B------:R-:W2:Y:S02]  /*12240*/  LDL.LU R23, [R1+0x3c] ;  /* 0x00003c0001177983 */ /* 0x000ea40000300800 */
[----:B------:R-:W-:-:S02]  /*12250*/  IMAD.MOV.U32 R10, RZ, RZ, R13 ;  /* 0x000000ffff0a7224 */ /* 0x000fc400078e000d */
[----:B------:R-:W-:-:S07]  /*12260*/  IMAD.MOV.U32 R11, RZ, RZ, R12 ;  /* 0x000000ffff0b7224 */ /* 0x000fce00078e000c */
[----:B------:R-:W-:Y:S01]  /*12270*/  HMMA.16816.F32.BF16 R8, R8, R16, R24 ;  /* 0x000000100808723c */ /* 0x000fe20000041818 */
[----:B------:R-:W0:Y:S11]  /*12280*/  LDSM.16.MT88.4 R24, [R29+0x8300] ;  /* 0x008300001d18783b */ /* 0x000e360000004200 */
[----:B------:R-:W-:Y:S11]  /*12290*/  @!UPT UIADD3 URZ, URZ, URZ, URZ ;  /* 0x0000003f3f3ff290 */ /* 0x000ff6000fffe03f */
[----:B------:R-:W-:Y:S01]  /*122a0*/  STL.64 [R1+0xd0], R8 ;  /* 0x0000d00801007387 */ /* 0x000fe20000100a00 */
[----:B------:R2:W-:Y:S03]  /*122b0*/  STL.64 [R1+0xd8], R10 ;  /* 0x0000d80a01007387 */ /* 0x0005e60000100a00 */
[----:B----4-:R1:W-:Y:S01]  /*122c0*/  STL.64 [R1+0x11e0], R14 ;  /* 0x0011e00e01007387 */ /* 0x0103e20000100a00 */
[----:B0-----:R0:W-:Y:S02]  /*122d0*/  STL.64 [R1+0xe0], R24 ;  /* 0x0000e01801007387 */ /* 0x0011e40000100a00 */
[----:B------:R3:W-:Y:S02]  /*122e0*/  STL.64 [R1+0xe8], R26 ;  /* 0x0000e81a01007387 */ /* 0x0007e40000100a00 */
[----:B------:R-:W4:Y:S01]  /*122f0*/  LDL.LU R12, [R1+0xb0] ;  /* 0x0000b000010c7983 */ /* 0x000f220000300800 */
[----:B--2---:R-:W-:Y:S01]  /*12300*/  HMMA.16816.F32.BF16 R8, R20, R14, R4 ;  /* 0x0000000e1408723c */ /* 0x004fe20000041804 */
[----:B------:R-:W4:Y:S04]  /*12310*/  LDL.LU R13, [R1+0xb4] ;  /* 0x0000b400010d7983 */ /* 0x000f280000300800 */
[----:B-1----:R-:W4:Y:S01]  /*12320*/  LDL.LU R14, [R1+0xb8] ;  /* 0x0000b800010e7983 */ /* 0x002f220000300800 */
[----:B------:R-:W4:Y:S02]  /*12330*/  LDL.LU R15, [R1+0xbc] ;  /* 0x0000bc00010f7983 */ /* 0x000f240000300800 */
[----:B------:R-:W2:Y:S02]  /*12340*/  LDL.LU R4, [R1+0x10] ;  /* 0x0000100001047983 */ /* 0x000ea40000300800 */
[----:B------:R-:W2:Y:S01]  /*12350*/  LDL.LU R5, [R1+0x14] ;  /* 0x0000140001057983 */ /* 0x000ea20000300800 */
[----:B------:R-:W2:Y:S01]  /*12360*/  LDL.LU R6, [R1+0x18] ;  /* 0x0000180001067983 */ /* 0x000ea20000300800 */
[----:B------:R-:W2:Y:S02]  /*12370*/  LDL.LU R7, [R1+0x1c] ;  /* 0x00001c0001077983 */ /* 0x000ea40000300800 */
[----:B0-----:R-:W-:-:S02]  /*12380*/  IMAD.MOV.U32 R24, RZ, RZ, R0 ;  /* 0x000000ffff187224 */ /* 0x001fc400078e0000 */
[----:B---3--:R-:W-:Y:S02]  /*12390*/  IMAD.MOV.U32 R26, RZ, RZ, R3 ;  /* 0x000000ffff1a7224 */ /* 0x008fe400078e0003 */
[----:B------:R-:W-:Y:S02]  /*123a0*/  IMAD.MOV.U32 R27, RZ, RZ, R28 ;  /* 0x000000ffff1b7224 */ /* 0x000fe400078e001c */
[----:B------:R-:W-:Y:S01]  /*123b0*/  IMAD.MOV.U32 R25, RZ, RZ, R2 ;  /* 0x000000ffff197224 */ /* 0x000fe200078e0002 */
[----:B--2---:R-:W-:Y:S01]  /*123c0*/  STL.64 [R1+0x11c8], R6 ;  /* 0x0011c80601007387 */ /* 0x004fe20000100a00 */
[----:B------:R0:W-:Y:S03]  /*123d0*/  STL.64 [R1+0x11c0], R4 ;  /* 0x0011c00401007387 */ /* 0x0001e60000100a00 */
[----:B0-----:R-:W2:Y:S01]  /*123e0*/  LDL.LU R4, [R1+0xa0] ;  /* 0x0000a00001047983 */ /* 0x001ea20000300800 */
[----:B------:R-:W2:Y:S02]  /*123f0*/  LDL.LU R5, [R1+0xa4] ;  /* 0x0000a40001057983 */ /* 0x000ea40000300800 */
[----:B------:R-:W2:Y:S02]  /*12400*/  LDL.LU R6, [R1+0xa8] ;  /* 0x0000a80001067983 */ /* 0x000ea40000300800 */
[----:B------:R-:W2:Y:S01]  /*12410*/  LDL.LU R7, [R1+0xac] ;  /* 0x0000ac0001077983 */ /* 0x000ea20000300800 */
[----:B------:R-:W-:Y:S01]  /*12420*/  STL.64 [R1+0x1178], R10 ;  /* 0x0011780a01007387 */ /* 0x000fe20000100a00 */
[----:B------:R0:W-:Y:S03]  /*12430*/  STL.64 [R1+0x1170], R8 ;  /* 0x0011700801007387 */ /* 0x0001e60000100a00 */
[----:B0-----:R-:W3:Y:S01]  /*12440*/  LDL.LU R8, [R1+0x80] ;  /* 0x0000800001087983 */ /* 0x001ee20000300800 */
[----:B------:R-:W3:Y:S02]  /*12450*/  LDL.LU R9, [R1+0x84] ;  /* 0x0000840001097983 */ /* 0x000ee40000300800 */
[----:B------:R-:W3:Y:S02]  /*12460*/  LDL.LU R10, [R1+0x88] ;  /* 0x00008800010a7983 */ /* 0x000ee40000300800 */
[----:B------:R-:W3:Y:S01]  /*12470*/  LDL.LU R11, [R1+0x8c] ;  /* 0x00008c00010b7983 */ /* 0x000ee20000300800 */
[----:B------:R-:W2:Y:S01]  /*12480*/  LDL.LU R0, [R1+0x11fc] ;  /* 0x0011fc0001007983 */ /* 0x000ea20000300800 */
[----:B------:R-:W2:Y:S02]  /*12490*/  LDL.LU R2, [R1+0x11f8] ;  /* 0x0011f80001027983 */ /* 0x000ea40000300800 */
[----:B------:R-:W2:Y:S02]  /*124a0*/  LDL.LU R3, [R1+0x11f4] ;  /* 0x0011f40001037983 */ /* 0x000ea40000300800 */
[----:B------:R-:W2:Y:S01]  /*124b0*/  LDL.LU R28, [R1+0x11f0] ;  /* 0x0011f000011c7983 */ /* 0x000ea20000300800 */
[----:B------:R-:W-:Y:S01]  /*124c0*/  STL.64 [R1+0x1188], R26 ;  /* 0x0011881a01007387 */ /* 0x000fe20000100a00 */
[----:B------:R0:W-:Y:S02]  /*124d0*/  STL.64 [R1+0x1180], R24 ;  /* 0x0011801801007387 */ /* 0x0001e40000100a00 */
[----:B0-----:R-:W-:-:S02]  /*124e0*/  IMAD.MOV.U32 R24, RZ, RZ, R18 ;  /* 0x000000ffff187224 */ /* 0x001fc400078e0012 */
[----:B------:R-:W-:Y:S01]  /*124f0*/  IMAD.MOV.U32 R25, RZ, RZ, R19 ;  /* 0x000000ffff197224 */ /* 0x000fe200078e0013 */
[----:B------:R-:W4:Y:S01]  /*12500*/  LDL.LU R18, [R1+0x11ec] ;  /* 0x0011ec0001127983 */ /* 0x000f220000300800 */
[----:B------:R-:W4:Y:S02]  /*12510*/  LDL.LU R19, [R1+0x11e8] ;  /* 0x0011e80001137983 */ /* 0x000f240000300800 */
[----:B------:R-:W2:Y:S02]  /*12520*/  LDL.LU R26, [R1+0x68] ;  /* 0x00006800011a7983 */ /* 0x000ea40000300800 */
[----:B------:R-:W2:Y:S01]  /*12530*/  LDL.LU R27, [R1+0x6c] ;  /* 0x00006c00011b7983 */ /* 0x000ea20000300800 */
[----:B----4-:R-:W-:Y:S01]  /*12540*/  HMMA.16816.F32.BF16 R20, R20, R18, R12 ;  /* 0x000000121414723c */ /* 0x010fe2000004180c */
[----:B--2---:R0:W-:Y:S01]  /*12550*/  STL.64 [R1+0x11b8], R26 ;  /* 0x0011b81a01007387 */ /* 0x0041e20000100a00 */
[----:B------:R1:W-:Y:S02]  /*12560*/  STL.64 [R1+0x11b0], R24 ;  /* 0x0011b01801007387 */ /* 0x0003e40000100a00 */
[----:B------:R-:W2:Y:S02]  /*12570*/  LDL.LU.64 R14, [R1+0x11e0] ;  /* 0x0011e000010e7983 */ /* 0x000ea40000300a00 */
[----:B0-----:R-:W-:-:S02]  /*12580*/  IMAD.MOV.U32 R26, RZ, RZ, R2 ;  /* 0x000000ffff1a7224 */ /* 0x001fc400078e0002 */
[----:B------:R-:W-:Y:S02]  /*12590*/  IMAD.MOV.U32 R27, RZ, RZ, R0 ;  /* 0x000000ffff1b7224 */ /* 0x000fe400078e0000 */
[----:B-1----:R-:W-:Y:S11]  /*125a0*/  IMAD.MOV.U32 R25, RZ, RZ, R3 ;  /* 0x000000ffff197224 */ /* 0x002ff600078e0003 */
[----:B------:R-:W-:Y:S03]  /*125b0*/  @!UPT UIADD3 URZ, URZ, URZ, URZ ;  /* 0x0000003f3f3ff290 */ /* 0x000fe6000fffe03f */
[----:B------:R-:W-:Y:S02]  /*125c0*/  IMAD.MOV.U32 R2, RZ, RZ, R22 ;  /* 0x000000ffff027224 */ /* 0x000fe400078e0016 */
[----:B------:R-:W-:Y:S02]  /*125d0*/  IMAD.MOV.U32 R0, RZ, RZ, R23 ;  /* 0x000000ffff007224 */ /* 0x000fe400078e0017 */
[----:B------:R-:W-:Y:S02]  /*125e0*/  IMAD.MOV.U32 R12, RZ, RZ, R20 ;  /* 0x000000ffff0c7224 */ /* 0x000fe400078e0014 */
[----:B------:R-:W-:Y:S01]  /*125f0*/  IMAD.MOV.U32 R3, RZ, RZ, R21 ;  /* 0x000000ffff037224 */ /* 0x000fe200078e0015 */
[----:B------:R-:W2:Y:S01]  /*12600*/  LDL.LU.64 R22, [R1+0x11d8] ;  /* 0x0011d80001167983 */ /* 0x000ea20000300a00 */
[----:B------:R-:W2:Y:S02]  /*12610*/  LDL.LU.64 R20, [R1+0x11d0] ;  /* 0x0011d00001147983 */ /* 0x000ea40000300a00 */
[----:B------:R-:W-:Y:S01]  /*12620*/  IMAD.MOV.U32 R24, RZ, RZ, R28 ;  /* 0x000000ffff187224 */ /* 0x000fe200078e001c */
[C---:B--2---:R-:W-:Y:S08]  /*12630*/  HMMA.16816.F32.BF16 R4, R20.reuse, R14, R4 ;  /* 0x0000000e1404723c */ /* 0x044ff00000041804 */
[----:B---3--:R-:W-:Y:S11]  /*12640*/  HMMA.16816.F32.BF16 R20, R20, R18, R8 ;  /* 0x000000121414723c */ /* 0x008ff60000041808 */
[----:B------:R-:W-:Y:S05]  /*12650*/  @!UPT UIADD3 URZ, URZ, URZ, URZ ;  /* 0x0000003f3f3ff290 */ /* 0x000fea000fffe03f */
[----:B------:R-:W-:Y:S02]  /*12660*/  IMAD.MOV.U32 R16, RZ, RZ, R6 ;  /* 0x000000ffff107224 */ /* 0x000fe400078e0006 */
[----:B------:R-:W-:Y:S02]  /*12670*/  IMAD.MOV.U32 R13, RZ, RZ, R7 ;  /* 0x000000ffff0d7224 */ /* 0x000fe400078e0007 */
[----:B------:R-:W-:Y:S02]  /*12680*/  IMAD.MOV.U32 R28, RZ, RZ, R4 ;  /* 0x000000ffff1c7224 */ /* 0x000fe400078e0004 */
[----:B------:R-:W-:Y:S01]  /*12690*/  IMAD.MOV.U32 R17, RZ, RZ, R5 ;  /* 0x000000ffff117224 */ /* 0x000fe200078e0005 */
[----:B------:R-:W2:Y:S01]  /*126a0*/  LDL.LU.64 R6, [R1+0x11c8] ;  /* 0x0011c80001067983 */ /* 0x000ea20000300a00 */
[----:B------:R-:W2:Y:S02]  /*126b0*/  LDL.LU.64 R4, [R1+0x11c0] ;  /* 0x0011c00001047983 */ /* 0x000ea40000300a00 */
[----:B------:R-:W3:Y:S02]  /*126c0*/  LDL.LU R8, [R1+0xd0] ;  /* 0x0000d00001087983 */ /* 0x000ee40000300800 */
[----:B------:R-:W3:Y:S01]  /*126d0*/  LDL.LU R9, [R1+0xd4] ;  /* 0x0000d40001097983 */ /* 0x000ee20000300800 */
[----:B------:R-:W4:Y:S01]  /*126e0*/  LDL.LU R10, [R1+0xd8] ;  /* 0x0000d800010a7983 */ /* 0x000f220000300800 */
[----:B------:R-:W4:Y:S01]  /*126f0*/  LDL.LU R11, [R1+0xdc] ;  /* 0x0000dc00010b7983 */ /* 0x000f220000300800 */
[----:B--2---:R-:W-:Y:S02]  /*12700*/  HMMA.16816.F32.BF16 R24, R4, R14, R24 ;  /* 0x0000000e0418723c */ /* 0x004fe40000041818 */
[----:B----4-:R-:W-:Y:S01]  /*12710*/  STL.64 [R1+0x1198], R10 ;  /* 0x0011980a01007387 */ /* 0x010fe20000100a00 */
[----:B---3--:R0:W-:Y:S03]  /*12720*/  STL.64 [R1+0x1190], R8 ;  /* 0x0011900801007387 */ /* 0x0081e60000100a00 */
[----:B0-----:R-:W2:Y:S01]  /*12730*/  LDL.LU R8, [R1+0x50] ;  /* 0x0000500001087983 */ /* 0x001ea20000300800 */
[----:B------:R-:W2:Y:S02]  /*12740*/  LDL.LU R9, [R1+0x54] ;  /* 0x0000540001097983 */ /* 0x000ea40000300800 */
[----:B------:R-:W2:Y:S02]  /*12750*/  LDL.LU R10, [R1+0x58] ;  /* 0x00005800010a7983 */ /* 0x000ea40000300800 */
[----:B------:R-:W2:Y:S01]  /*12760*/  LDL.LU R11, [R1+0x5c] ;  /* 0x00005c00010b7983 */ /* 0x000ea20000300800 */
[----:B------:R0:W-:Y:S01]  /*12770*/  STL.64 [R1+0x1130], R22 ;  /* 0x0011301601007387 */ /* 0x0001e20000100a00 */
[----:B------:R1:W-:Y:S02]  /*12780*/  STL.64 [R1+0x1128], R20 ;  /* 0x0011281401007387 */ /* 0x0003e40000100a00 */
[----:B0-----:R-:W-:-:S02]  /*12790*/  IMAD.MOV.U32 R22, RZ, RZ, R16 ;  /* 0x000000ffff167224 */ /* 0x001fc400078e0010 */
[----:B------:R-:W-:Y:S02]  /*127a0*/  IMAD.MOV.U32 R23, RZ, RZ, R13 ;  /* 0x000000ffff177224 */ /* 0x000fe400078e000d */
[----:B-1----:R-:W-:Y:S02]  /*127b0*/  IMAD.MOV.U32 R20, RZ, RZ, R28 ;  /* 0x000000ffff147224 */ /* 0x002fe400078e001c */
[----:B------:R-:W-:Y:S01]  /*127c0*/  IMAD.MOV.U32 R21, RZ, RZ, R17 ;  /* 0x000000ffff157224 */ /* 0x000fe200078e0011 */
[----:B------:R0:W-:Y:S04]  /*127d0*/  STL.64 [R1+0x1150], R22 ;  /* 0x0011501601007387 */ /* 0x0001e80000100a00 */
[----:B------:R1:W-:Y:S02]  /*127e0*/  STL.64 [R1+0x1148], R20 ;  /* 0x0011481401007387 */ /* 0x0003e40000100a00 */
[----:B------:R-:W-:-:S02]  /*127f0*/  IMAD.MOV.U32 R16, RZ, RZ, R24 ;  /* 0x000000ffff107224 */ /* 0x000fc400078e0018 */
[----:B0-----:R-:W-:Y:S02]  /*12800*/  IMAD.MOV.U32 R22, RZ, RZ, R2 ;  /* 0x000000ffff167224 */ /* 0x001fe400078e0002 */
[----:B------:R-:W-:Y:S02]  /*12810*/  IMAD.MOV.U32 R23, RZ, RZ, R0 ;  /* 0x000000ffff177224 */ /* 0x000fe400078e0000 */
[----:B-1----:R-:W-:Y:S02]  /*12820*/  IMAD.MOV.U32 R21, RZ, RZ, R3 ;  /* 0x000000ffff157224 */ /* 0x002fe400078e0003 */
[----:B------:R-:W-:Y:S02]  /*12830*/  IMAD.MOV.U32 R2, RZ, RZ, R26 ;  /* 0x000000ffff027224 */ /* 0x000fe400078e001a */
[----:B------:R-:W-:Y:S02]  /*12840*/  IMAD.MOV.U32 R0, RZ, RZ, R27 ;  /* 0x000000ffff007224 */ /* 0x000fe400078e001b */
[----:B------:R-:W-:Y:S01]  /*12850*/  IMAD.MOV.U32 R3, RZ, RZ, R25 ;  /* 0x000000ffff037224 */ /* 0x000fe200078e0019 */
[----:B------:R-:W3:Y:S01]  /*12860*/  LDL.LU.64 R26, [R1+0x11b8] ;  /* 0x0011b800011a7983 */ /* 0x000ee20000300a00 */
[----:B------:R-:W3:Y:S02]  /*12870*/  LDL.LU.64 R24, [R1+0x11b0] ;  /* 0x0011b00001187983 */ /* 0x000ee40000300a00 */
[----:B---3--:R-:W-:Y:S11]  /*12880*/  HMMA.16816.F32.BF16 R4, R4, R18, R24 ;  /* 0x000000120404723c */ /* 0x008ff60000041818 */
[----:B------:R-:W-:Y:S11]  /*12890*/  @!UPT UIADD3 URZ, URZ, URZ, URZ ;  /* 0x0000003f3f3ff290 */ /* 0x000ff6000fffe03f */
[----:B------:R-:W-:Y:S02]  /*128a0*/  @!UPT UIADD3 URZ, URZ, URZ, URZ ;  /* 0x0000003f3f3ff290 */ /* 0x000fe4000fffe03f */
[----:B------:R-:W-:Y:S02]  /*128b0*/  IMAD.MOV.U32 R25, RZ, RZ, R6 ;  /* 0x000000ffff197224 */ /* 0x000fe400078e0006 */
[----:B------:R-:W-:Y:S02]  /*128c0*/  IMAD.MOV.U32 R24, RZ, RZ, R7 ;  /* 0x000000ffff187224 */ /* 0x000fe400078e0007 */
[----:B------:R-:W-:Y:S02]  /*128d0*/  IMAD.MOV.U32 R27, RZ, RZ, R4 ;  /* 0x000000ffff1b7224 */ /* 0x000fe400078e0004 */
[----:B------:R-:W-:Y:S01]  /*128e0*/  IMAD.MOV.U32 R26, RZ, RZ, R5 ;  /* 0x000000ffff1a7224 */ /* 0x000fe200078e0005 */
[----:B------:R-:W2:Y:S01]  /*128f0*/  LDL.LU.64 R6, [R1+0x11a8] ;  /* 0x0011a80001067983 */ /* 0x000ea20000300a00 */
[----:B------:R-:W2:Y:S02]  /*12900*/  LDL.LU.64 R4, [R1+0x11a0] ;  /* 0x0011a00001047983 */ /* 0x000ea40000300a00 */
[----:B------:R-:W-:-:S02]  /*12910*/  IMAD.MOV.U32 R20, RZ, RZ, R12 ;  /* 0x000000ffff147224 */ /* 0x000fc400078e000c */
[----:B------:R-:W3:Y:S01]  /*12920*/  LDL R17, [R1+0x3a4] ;  /* 0x0003a40001117983 */ /* 0x000ee20000100800 */
[C---:B--2---:R-:W-:Y:S01]  /*12930*/  HMMA.16816.F32.BF16 R12, R4.reuse, R14, R8 ;  /* 0x0000000e040c723c */ /* 0x044fe20000041808 */
[----:B------:R-:W2:Y:S01]  /*12940*/  LDL.LU.64 R10, [R1+0x1198] ;  /* 0x00119800010a7983 */ /* 0x000ea20000300a00 */
[----:B------:R-:W2:Y:S11]  /*12950*/  LDL.LU.64 R8, [R1+0x1190] ;  /* 0x0011900001087983 */ /* 0x000eb60000300a00 */
[----:B------:R-:W-:Y:S10]  /*12960*/  @!UPT UIADD3 URZ, URZ, URZ, URZ ;  /* 0x0000003f3f3ff290 */ /* 0x000ff4000fffe03f */
[----:B------:R0:W-:Y:S01]  /*12970*/  STL.64 [R1+0x1100], R14 ;  /* 0x0011000e01007387 */ /* 0x0001e20000100a00 */
[----:B------:R1:W-:Y:S02]  /*12980*/  STL.64 [R1+0x10f8], R12 ;  /* 0x0010f80c01007387 */ /* 0x0003e40000100a00 */
[----:B0-----:R-:W-:Y:S02]  /*12990*/  IMAD.MOV.U32 R14, RZ, RZ, R25 ;  /* 0x000000ffff0e7224 */ /* 0x001fe400078e0019 */
[----:B-1----:R-:W-:Y:S02]  /*129a0*/  IMAD.MOV.U32 R12, RZ, RZ, R27 ;  /* 0x000000ffff0c7224 */ /* 0x002fe400078e001b */
[----:B------:R-:W-:Y:S02]  /*129b0*/  IMAD.MOV.U32 R13, RZ, RZ, R26 ;  /* 0x000000ffff0d7224 */ /* 0x000fe400078e001a */
[----:B------:R-:W-:Y:S02]  /*129c0*/  IMAD.MOV.U32 R15, RZ, RZ, R24 ;  /* 0x000000ffff0f7224 */ /* 0x000fe400078e0018 */
[----:B------:R-:W0:Y:S04]  /*129d0*/  LDSM.16.MT88.4 R24, [R29+0xc000] ;  /* 0x00c000001d18783b */ /* 0x000e280000004200 */
[----:B------:R-:W-:Y:S01]  /*129e0*/  STL.64 [R1+0x1110], R14 ;  /* 0x0011100e01007387 */ /* 0x000fe20000100a00 */
[----:B------:R-:W-:Y:S03]  /*129f0*/  STL.64 [R1+0x1108], R12 ;  /* 0x0011080c01007387 */ /* 0x000fe60000100a00 */
[----:B0-----:R-:W-:Y:S01]  /*12a00*/  STL.64 [R1+0x30], R24 ;  /* 0x0000301801007387 */ /* 0x001fe20000100a00 */
[----:B------:R-:W-:Y:S02]  /*12a10*/  STL.64 [R1+0x38], R26 ;  /* 0x0000381a01007387 */ /* 0x000fe40000100a00 */
[----:B------:R-:W0:Y:S02]  /*12a20*/  LDSM.16.MT88.4 R24, [R29+0xc100] ;  /* 0x00c100001d18783b */ /* 0x000e240000004200 */
[----:B0-----:R-:W-:Y:S02]  /*12a30*/  STL.64 [R1+0x20], R24 ;  /* 0x0000201801007387 */ /* 0x001fe40000100a00 */
[----:B------:R-:W-:Y:S02]  /*12a40*/  STL.64 [R1+0x28], R26 ;  /* 0x0000281a01007387 */ /* 0x000fe40000100a00 */
[----:B------:R-:W0:Y:S02]  /*12a50*/  LDSM.16.MT88.4 R24, [R29+0xc200] ;  /* 0x00c200001d18783b */ /* 0x000e240000004200 */
[----:B0-----:R-:W-:Y:S02]  /*12a60*/  STL.64 [R1+0x10], R24 ;  /* 0x0000101801007387 */ /* 0x001fe40000100a00 */
[----:B------:R0:W-:Y:S02]  /*12a70*/  STL.64 [R1+0x18], R26 ;  /* 0x0000181a01007387 */ /* 0x0001e40000100a00 */
[----:B0-----:R-:W4:Y:S01]  /*12a80*/  LDL.LU.64 R26, [R1+0x1188] ;  /* 0x00118800011a7983 */ /* 0x001f220000300a00 */
[----:B------:R-:W4:Y:S01]  /*12a90*/  LDL.LU.64 R24, [R1+0x1180] ;  /* 0x0011800001187983 */ /* 0x000f220000300a00 */
[----:B--2---:R-:W-:Y:S02]  /*12aa0*/  HMMA.16816.F32.BF16 R4, R4, R18, R8 ;  /* 0x000000120404723c */ /* 0x004fe40000041808 */
[----:B------:R-:W4:Y:S01]  /*12ab0*/  LDL.LU.64 R10, [R1+0x1178] ;  /* 0x00117800010a7983 */ /* 0x000f220000300a00 */
[----:B------:R-:W4:Y:S11]  /*12ac0*/  LDL.LU.64 R8, [R1+0x1170] ;  /* 0x0011700001087983 */ /* 0x000f360000300a00 */
[----:B------:R-:W-:Y:S09]  /*12ad0*/  @!UPT UIADD3 URZ, URZ, URZ, URZ ;  /* 0x0000003f3f3ff290 */ /* 0x000ff2000fffe03f */
[----:B------:R-:W-:Y:S01]  /*12ae0*/  STL.64 [R1+0xf0], R4 ;  /* 0x0000f00401007387 */ /* 0x000fe20000100a00 */
[----:B------:R-:W-:Y:S02]  /*12af0*/  STL.64 [R1+0xf8], R6 ;  /* 0x0000f80601007387 */ /* 0x000fe40000100a00 */
[----:B------:R-:W0:Y:S02]  /*12b00*/  LDSM.16.MT88.4 R4, [R29+0xc300] ;  /* 0x00c300001d04783b */ /* 0x000e240000004200 */
[----:B0-----:R-:W-:Y:S02]  /*12b10*/  STL.64 [R1+0x90], R4 ;  /* 0x0000900401007387 */ /* 0x001fe40000100a00 */
[----:B------:R0:W-:Y:S02]  /*12b20*/  STL.64 [R1+0x98], R6 ;  /* 0x0000980601007387 */ /* 0x0001e40000100a00 */
[----:B0-----:R-:W2:Y:S01]  /*12b30*/  LDL.LU.64 R6, [R1+0x1168] ;  /* 0x0011680001067983 */ /* 0x001ea20000300a00 */
[----:B------:R-:W4:Y:S02]  /*12b40*/  LDL.LU.64 R4, [R1+0x1160] ;  /* 0x0011600001047983 */ /* 0x000f240000300a00 */
[C---:B----4-:R-:W-:Y:S11]  /*12b50*/  HMMA.16816.F32.BF16 R8, R24.reuse, R4, R8 ;  /* 0x000000041808723c */ /* 0x050ff60000041808 */
[----:B------:R-:W-:Y:S11]  /*12b60*/  @!UPT UIADD3 URZ, URZ, URZ, URZ ;  /* 0x0000003f3f3ff290 */ /* 0x000ff6000fffe03f */
[----:B------:R-:W-:Y:S01]  /*12b70*/  @!UPT UIADD3 URZ, URZ, URZ, URZ ;  /* 0x0000003f3f3ff290 */ /* 0x000fe2000fffe03f */
[----:B------:R0:W-:Y:S01]  /*12b80*/  STL.64 [R1+0x100], R8 ;  /* 0x0001000801007387 */ /* 0x0001e20000100a00 */
[----:B------:R-:W-:Y:S03]  /*12b90*/  STL.64 [R1+0x108], R10 ;  /* 0x0001080a01007387 */ /* 0x000fe60000100a00 */
[----:B0-----:R-:W4:Y:S02]  /*12ba0*/  LDL.LU.64 R8, [R1+0x1158] ;  /* 0x0011580001087983 */ /* 0x001f240000300a00 */
[----:B----4-:R-:W-:Y:S02]  /*12bb0*/  HMMA.16816.F32.BF16 R24, R24, R8, R20 ;  /* 0x000000081818723c */ /* 0x010fe40000041814 */
[----:B------:R-:W4:Y:S01]  /*12bc0*/  LDL.LU.64 R22, [R1+0x1150] ;  /* 0x0011500001167983 */ /* 0x000f220000300a00 */
[----:B------:R-:W4:Y:S11]  /*12bd0*/  LDL.LU.64 R20, [R1+0x1148] ;  /* 0x0011480001147983 */ /* 0x000f360000300a00 */
[----:B------:R-:W-:Y:S09]  /*12be0*/  @!UPT UIADD3 URZ, URZ, URZ, URZ ;  /* 0x0000003f3f3ff290 */ /* 0x000ff2000fffe03f */
[----:B------:R-:W-:Y:S01]  /*12bf0*/  STL.64 [R1+0xd0], R24 ;  /* 0x0000d01801007387 */ /* 0x000fe20000100a00 */
[----:B------:R0:W-:Y:S03]  /*12c00*/  STL.64 [R1+0xd8], R26 ;  /* 0x0000d81a01007387 */ /* 0x0001e60000100a00 */
[----:B0-----:R-:W4:Y:S01]  /*12c10*/  LDL.LU.64 R26, [R1+0x1140] ;  /* 0x00114000011a7983 */ /* 0x001f220000300a00 */
[----:B------:R-:W4:Y:S02]  /*12c20*/  LDL.LU.64 R24, [R1+0x1138] ;  /* 0x0011380001187983 */ /* 0x000f240000300a00 */
[----:B------:R-:W-:Y:S02]  /*12c30*/  IMAD.MOV.U32 R14, RZ, RZ, R2 ;  /* 0x000000ffff0e7224 */ /* 0x000fe400078e0002 */
[----:B------:R-:W-:Y:S02]  /*12c40*/  IMAD.MOV.U32 R15, RZ, RZ, R0 ;  /* 0x000000ffff0f7224 */ /* 0x000fe400078e0000 */
[----:B------:R-:W-:Y:S01]  /*12c50*/  IMAD.MOV.U32 R13, RZ, RZ, R3 ;  /* 0x000000ffff0d7224 */ /* 0x000fe200078e0003 */
[C---:B----4-:R-:W-:Y:S11]  /*12c60*/  HMMA.16816.F32.BF16 R20, R24.reuse, R4, R20 ;  /* 0x000000041814723c */ /* 0x050ff60000041814 */
[----:B------:R-:W-:Y:S11]  /*12c70*/  @!UPT UIADD3 URZ, URZ, URZ, URZ ;  /* 0x0000003f3f3ff290 */ /* 0x000ff6000fffe03f */
[----:B------:R-:W-:Y:S01]  /*12c80*/  @!UPT UIADD3 URZ, URZ, URZ, URZ ;  /* 0x0000003f3f3ff290 */ /* 0x000fe2000fffe03f */
[----:B------:R0:W-:Y:S01]  /*12c90*/  STL [R1+0xc0], R20 ;  /* 0x0000c01401007387 */ /* 0x0001e20000100800 */
[----:B------:R-:W-:Y:S02]  /*12ca0*/  IMAD.MOV.U32 R2, RZ, RZ, R22 ;  /* 0x000000ffff027224 */ /* 0x000fe400078e0016 */
[----:B------:R-:W-:Y:S02]  /*12cb0*/  IMAD.MOV.U32 R0, RZ, RZ, R23 ;  /* 0x000000ffff007224 */ /* 0x000fe400078e0017 */
[----:B------:R-:W-:Y:S01]  /*12cc0*/  IMAD.MOV.U32 R3, RZ, RZ, R21 ;  /* 0x000000ffff037224 */ /* 0x000fe200078e0015 */
[----:B------:R-:W4:Y:S04]  /*12cd0*/  LDL.LU.64 R22, [R1+0x1130] ;  /* 0x0011300001167983 */ /* 0x000f280000300a00 */
[----:B0-----:R-:W4:Y:S01]  /*12ce0*/  LDL.LU.64 R20, [R1+0x1128] ;  /* 0x0011280001147983 */ /* 0x001f220000300a00 */
[----:B------:R-:W-:Y:S01]  /*12cf0*/  IMAD.MOV.U32 R12, RZ, RZ, R16 ;  /* 0x000000ffff0c7224 */ /* 0x000fe200078e0010 */
[----:B----4-:R-:W-:Y:S02]  /*12d00*/  HMMA.16816.F32.BF16 R24, R24, R8, R20 ;  /* 0x000000081818723c */ /* 0x010fe40000041814 */
[----:B------:R-:W4:Y:S01]  /*12d10*/  LDL.LU.64 R22, [R1+0x1120] ;  /* 0x0011200001167983 */ /* 0x000f220000300a00 */
[----:B------:R-:W4:Y:S11]  /*12d20*/  LDL.LU.64 R20, [R1+0x1118] ;  /* 0x0011180001147983 */ /* 0x000f360000300a00 */
[----:B------:R-:W-:Y:S09]  /*12d30*/  @!UPT UIADD3 URZ, URZ, URZ, URZ ;  /* 0x0000003f3f3ff290 */ /* 0x000ff2000fffe03f */
[----:B------:R0:W-:Y:S01]  /*12d40*/  STL.64 [R1+0x70], R24 ;  /* 0x0000701801007387 */ /* 0x0001e20000100a00 */
[----:B------:R-:W-:Y:S02]  /*12d50*/  IMAD.MOV.U32 R10, RZ, RZ, R26 ;  /* 0x000000ffff0a7224 */ /* 0x000fe400078e001a */
[----:B------:R-:W-:Y:S01]  /*12d60*/  IMAD.MOV.U32 R11, RZ, RZ, R27 ;  /* 0x000000ffff0b7224 */ /* 0x000fe200078e001b */
[----:B0-----:R-:W2:Y:S01]  /*12d70*/  LDL.LU.64 R24, [R1+0xe0] ;  /* 0x0000e00001187983 */ /* 0x001ea20000300a00 */
[----:B------:R-:W2:Y:S01]  /*12d80*/  LDL.LU.64 R26, [R1+0xe8] ;  /* 0x0000e800011a7983 */ /* 0x000ea20000300a00 */
[C---:B----4-:R-:W-:Y:S11]  /*12d90*/  HMMA.16816.F32.BF16 R12, R20.reuse, R4, R12 ;  /* 0x00000004140c723c */ /* 0x050ff6000004180c */
[----:B------:R-:W-:Y:S11]  /*12da0*/  @!UPT UIADD3 URZ, URZ, URZ, URZ ;  /* 0x0000003f3f3ff290 */ /* 0x000ff6000fffe03f */
[----:B------:R-:W-:Y:S01]  /*12db0*/  @!UPT UIADD3 URZ, URZ, URZ, URZ ;  /* 0x0000003f3f3ff290 */ /* 0x000fe2000fffe03f */
[----:B------:R-:W-:Y:S01]  /*12dc0*/  STL.64 [R1+0x60], R12 ;  /* 0x0000600c01007387 */ /* 0x000fe20000100a00 */
[----:B------:R0:W-:Y:S03]  /*12dd0*/  STL.64 [R1+0x68], R14 ;  /* 0x0000680e01007387 */ /* 0x0001e60000100a00 */
[----:B0-----:R-:W4:Y:S01]  /*12de0*/  LDL.LU.64 R14, [R1+0x1110] ;  /* 0x00111000010e7983 */ /* 0x001f220000300a00 */
[----:B------:R-:W4:Y:S02]  /*12df0*/  LDL.LU.64 R12, [R1+0x1108] ;  /* 0x00110800010c7983 */ /* 0x000f240000300a00 */
[----:B----4-:R-:W-:Y:S01]  /*12e00*/  HMMA.16816.F32.BF16 R20, R20, R8, R12 ;  /* 0x000000081414723c */ /* 0x010fe2000004180c */
[----:B------:R-:W2:Y:S01]  /*12e10*/  LDL.LU.64 R14, [R1+0x1100] ;  /* 0x00110000010e7983 */ /* 0x000ea20000300a00 */
[----:B------:R-:W2:Y:S11]  /*12e20*/  LDL.LU.64 R12, [R1+0x10f8] ;  /* 0x0010f800010c7983 */ /* 0x000eb60000300a00 */
[----:B------:R-:W-:Y:S11]  /*12e30*/  @!UPT UIADD3 URZ, URZ, URZ, URZ ;  /* 0x0000003f3f3ff290 */ /* 0x000ff6000fffe03f */
[----:B------:R-:W-:Y:S01]  /*12e40*/  IMAD.MOV.U32 R28, RZ, RZ, R23 ;  /* 0x000000ffff1c7224 */ /* 0x000fe200078e0017 */
[----:B------:R-:W-:Y:S01]  /*12e50*/  STL.64 [R1+0x50], R20 ;  /* 0x0000501401007387 */ /* 0x000fe20000100a00 */
[----:B------:R-:W-:Y:S03]  /*12e60*/  STL [R1+0x58], R22 ;  /* 0x0000581601007387 */ /* 0x000fe60000100800 */
[----:B------:R-:W-:Y:S01]  /*12e70*/  STL [R1+0x10b0], R28 ;  /* 0x0010b01c01007387 */ /* 0x000fe20000100800 */
[----:B--2---:R-:W-:Y:S11]  /*12e80*/  HMMA.16816.F32.BF16 R12, R24, R4, R12 ;  /* 0x00000004180c723c */ /* 0x004ff6000004180c */
[----:B------:R-:W-:Y:S11]  /*12e90*/  @!UPT UIADD3 URZ, URZ, URZ, URZ ;  /* 0x0000003f3f3ff290 */ /* 0x000ff6000fffe03f */
[----:B------:R-:W-:Y:S02]  /*12ea0*/  @!UPT UIADD3 URZ, URZ, URZ, URZ ;  /* 0x0000003f3f3ff290 */ /* 0x000fe4000fffe03f */
[----:B------:R-:W-:Y:S02]  /*12eb0*/  IMAD.MOV.U32 R4, RZ, RZ, R15 ;  /* 0x000000ffff047224 */ /* 0x000fe400078e000f */
[----:B------:R-:W-:Y:S01]  /*12ec0*/  IMAD.MOV.U32 R5, RZ, RZ, R14 ;  /* 0x000000ffff057224 */ /* 0x000fe200078e000e */
[----:B------:R-:W-:Y:S02]  /*12ed0*/  STL.64 [R1+0x40], R12 ;  /* 0x0000400c01007387 */ /* 0x000fe40000100a00 */
[----:B------:R-:W-:Y:S02]  /*12ee0*/  STL [R1+0x10b8], R4 ;  /* 0x0010b80401007387 */ /* 0x000fe40000100800 */
[----:B---3--:R-:W0:Y:S02]  /*12ef0*/  LDSM.16.M88.4 R12, [R17+0x20080] ;  /* 0x02008000110c783b */ /* 0x008e240000000200 */
[----:B------:R-:W-:Y:S04]  /*12f00*/  LDSM.16.M88.4 R16, [R17+0x20880] ;  /* 0x020880001110783b */ /* 0x000fe80000000200 */
[----:B------:R-:W-:Y:S01]  /*12f10*/  STL [R1+0x10b4], R5 ;  /* 0x0010b40501007387 */ /* 0x000fe20000100800 */
[----:B------:R-:W-:Y:S02]  /*12f20*/  STL.64 [R1+0x10e8], R6 ;  /* 0x0010e80601007387 */ /* 0x000fe40000100a00 */
[----:B------:R-:W1:Y:S01]  /*12f30*/  LDSM.16.MT88.4 R4, [R29+0x10000] ;  /* 0x010000001d04783b */ /* 0x000e620000004200 */
[----:B0-----:R0:W-:Y:S04]  /*12f40*/  STL [R1+0x10c0], R12 ;  /* 0x0010c00c01007387 */ /* 0x0011e80000100800 */
[----:B-1----:R-:W-:Y:S01]  /*12f50*/  STL.64 [R1], R4 ;  /* 0x0000000401007387 */ /* 0x002fe20000100a00 */
[----:B------:R-:W-:Y:S02]  /*12f60*/  STL.64 [R1+0x8], R6 ;  /* 0x0000080601007387 */ /* 0x000fe40000100a00 */
[----:B------:R1:W-:Y:S02]  /*12f70*/  STL [R1+0x10bc], R13 ;  /* 0x0010bc0d01007387 */ /* 0x0003e40000100800 */
[----:B------:R2:W-:Y:S01]  /*12f80*/  STL [R1+0xfc4], R14 ;  /* 0x000fc40e01007387 */ /* 0x0005e20000100800 */
[----:B------:R3:W-:Y:S01]  /*12f90*/  STL [R1+0xfc0], R15 ;  /* 0x000fc00f01007387 */ /* 0x0007e20000100800 */
[----:B0-----:R-:W4:Y:S03]  /*12fa0*/  LDL.LU R12, [R1+0xf0] ;  /* 0x0000f000010c7983 */ /* 0x001f260000300800 */
[----:B-1----:R-:W4:Y:S01]  /*12fb0*/  LDL.LU R13, [R1+0xf4] ;  /* 0x0000f400010d7983 */ /* 0x002f220000300800 */
[----:B--2---:R-:W4:Y:S02]  /*12fc0*/  LDL.LU R14, [R1+0xf8] ;  /* 0x0000f800010e7983 */ /* 0x004f240000300800 */
[----:B---3--:R-:W4:Y:S02]  /*12fd0*/  LDL.LU R15, [R1+0xfc] ;  /* 0x0000fc00010f7983 */ /* 0x008f240000300800 */
[----:B------:R0:W-:Y:S01]  /*12fe0*/  STL [R1+0x105c], R16 ;  /* 0x00105c1001007387 */ /* 0x0001e20000100800 */
[----:B------:R1:W-:Y:S01]  /*12ff0*/  STL [R1+0x1058], R17 ;  /* 0x0010581101007387 */ /* 0x0003e20000100800 */
[----:B------:R2:W-:Y:S02]  /*13000*/  STL [R1+0x1014], R18 ;  /* 0x0010141201007387 */ /* 0x0005e40000100800 */
[----:B------:R3:W-:Y:S01]  /*13010*/  STL [R1+0x1010], R19 ;  /* 0x0010101301007387 */ /* 0x0007e20000100800 */
[----:B0-----:R-:W4:Y:S01]  /*13020*/  LDL.LU R16, [R1+0x20] ;  /* 0x0000200001107983 */ /* 0x001f220000300800 */
[----:B-1----:R-:W4:Y:S02]  /*13030*/  LDL.LU R17, [R1+0x24] ;  /* 0x0000240001117983 */ /* 0x002f240000300800 */
[----:B--2---:R-:W2:Y:S02]  /*13040*/  LDL.LU R18, [R1+0x28] ;  /* 0x0000280001127983 */ /* 0x004ea40000300800 */
[----:B---3--:R-:W2:Y:S02]  /*13050*/  LDL.LU R19, [R1+0x2c] ;  /* 0x00002c0001137983 */ /* 0x008ea40000300800 */
[----:B------:R-:W-:-:S02]  /*13060*/  IMAD.MOV.U32 R23, RZ, RZ, R24 ;  /* 0x000000ffff177224 */ /* 0x000fc400078e0018 */
[----:B------:R-:W-:Y:S02]  /*13070*/  IMAD.MOV.U32 R22, RZ, RZ, R25 ;  /* 0x000000ffff167224 */ /* 0x000fe400078e0019 */
[----:B------:R-:W-:Y:S02]  /*13080*/  IMAD.MOV.U32 R21, RZ, RZ, R26 ;  /* 0x000000ffff157224 */ /* 0x000fe400078e001a */
[----:B------:R-:W-:Y:S02]  /*13090*/  IMAD.MOV.U32 R20, RZ, RZ, R27 ;  /* 0x000000ffff147224 */ /* 0x000fe400078e001b */
[----:B------:R-:W-:Y:S02]  /*130a0*/  IMAD.MOV.U32 R4, RZ, RZ, R23 ;  /* 0x000000ffff047224 */ /* 0x000fe400078e0017 */
[----:B------:R-:W-:Y:S02]  /*130b0*/  IMAD.MOV.U32 R5, RZ, RZ, R22 ;  /* 0x000000ffff057224 */ /* 0x000fe400078e0016 */
[----:B------:R-:W-:-:S02]  /*130c0*/  IMAD.MOV.U32 R6, RZ, RZ, R21 ;  /* 0x000000ffff067224 */ /* 0x000fc400078e0015 */
[----:B------:R-:W-:Y:S01]  /*130d0*/  IMAD.MOV.U32 R7, RZ, RZ, R20 ;  /* 0x000000ffff077224 */ /* 0x000fe200078e0014 */
[----:B------:R-:W-:Y:S04]  /*130e0*/  LDSM.16.MT88.4 R24, [R29+0x10200] ;  /* 0x010200001d18783b */ /* 0x000fe80000004200 */
[----:B------:R-:W0:Y:S04]  /*130f0*/  LDSM.16.MT88.4 R20, [R29+0x10100] ;  /* 0x010100001d14783b */ /* 0x000e280000004200 */
[----:B--2---:R-:W-:Y:S01]  /*13100*/  STL.64 [R1+0x10d0], R18 ;  /* 0x0010d01201007387 */ /* 0x004fe20000100a00 */
[----:B----4-:R1:W-:Y:S03]  /*13110*/  STL.64 [R1+0x10c8], R16 ;  /* 0x0010c81001007387 */ /* 0x0103e60000100a00 */
[----:B-1----:R-:W2:Y:S01]  /*13120*/  LDL.LU R16, [R1+0xd0] ;  /* 0x0000d00001107983 */ /* 0x002ea20000300800 */
[----:B------:R-:W2:Y:S02]  /*13130*/  LDL.LU R17, [R1+0xd4] ;  /* 0x0000d40001117983 */ /* 0x000ea40000300800 */
[----:B------:R-:W3:Y:S02]  /*13140*/  LDL.LU R18, [R1+0xd8] ;  /* 0x0000d80001127983 */ /* 0x000ee40000300800 */
[----:B------:R-:W3:Y:S01]  /*13150*/  LDL.LU R19, [R1+0xdc] ;  /* 0x0000dc0001137983 */ /* 0x000ee20000300800 */
[----:B------:R-:W-:Y:S11]  /*13160*/  HMMA.16816.F32.BF16 R4, R4, R8, R12 ;  /* 0x000000080404723c */ /* 0x000ff6000004180c */
[----:B------:R-:W-:Y:S11]  /*13170*/  @!UPT UIADD3 URZ, URZ, URZ, URZ ;  /* 0x0000003f3f3ff290 */ /* 0x000ff6000fffe03f */
[----:B------:R-:W-:Y:S02]  /*13180*/  @!UPT UIADD3 URZ, URZ, URZ, URZ ;  /* 0x0000003f3f3ff290 */ /* 0x000fe4000fffe03f */
[----:B------:R-:W-:Y:S02]  /*13190*/  IMAD.MOV.U32 R28, RZ, RZ, R4 ;  /* 0x000000ffff1c7224 */ /* 0x000fe400078e0004 */
[----:B------:R-:W-:Y:S02]  /*131a0*/  IMAD.MOV.U32 R15, RZ, RZ, R5 ;  /* 0x000000ffff0f7224 */ /* 0x000fe400078e0005 */
[----:B------:R-:W-:Y:S02]  /*131b0*/  IMAD.MOV.U32 R14, RZ, RZ, R6 ;  /* 0x000000ffff0e7224 */ /* 0x000fe400078e0006 */
[----:B------:R-:W-:Y:S02]  /*131c0*/  IMAD.MOV.U32 R9, RZ, RZ, R7 ;  /* 0x000000ffff097224 */ /* 0x000fe400078e0007 */
[----:B------:R-:W1:Y:S04]  /*131d0*/  LDSM.16.MT88.4 R4, [R29+0x10300] ;  /* 0x010300001d04783b */ /* 0x000e680000004200 */
[----:B---3--:R-:W-:Y:S01]  /*131e0*/  STL.64 [R1+0x10e0], R18 ;  /* 0x0010e01201007387 */ /* 0x008fe20000100a00 */
[----:B--2---:R2:W-:Y:S03]  /*131f0*/  STL.64 [R1+0x10d8], R16 ;  /* 0x0010d81001007387 */ /* 0x0045e60000100a00 */
[----:B--2---:R-:W2:Y:S01]  /*13200*/  LDL.LU R16, [R1+0x100] ;  /* 0x0001000001107983 */ /* 0x004ea20000300800 */
[----:B------:R-:W2:Y:S02]  /*13210*/  LDL.LU R17, [R1+0x104] ;  /* 0x0001040001117983 */ /* 0x000ea40000300800 */
[----:B------:R-:W2:Y:S02]  /*13220*/  LDL.LU R18, [R1+0x108] ;  /* 0x0001080001127983 */ /* 0x000ea40000300800 */
[----:B------:R-:W2:Y:S01]  /*13230*/  LDL.LU R19, [R1+0x10c] ;  /* 0x00010c0001137983 */ /* 0x000ea20000300800 */
[----:B0-----:R-:W-:Y:S01]  /*13240*/  STL.64 [R1+0x1040], R22 ;  /* 0x0010401601007387 */ /* 0x001fe20000100a00 */
[----:B------:R0:W-:Y:S03]  /*13250*/  STL.64 [R1+0x1038], R20 ;  /* 0x0010381401007387 */ /* 0x0001e60000100a00 */
[----:B0-----:R-:W2:Y:S01]  /*13260*/  LDL.LU R20, [R1+0x30] ;  /* 0x0000300001147983 */ /* 0x001ea20000300800 */
[----:B------:R-:W2:Y:S02]  /*13270*/  LDL.LU R21, [R1+0x34] ;  /* 0x0000340001157983 */ /* 0x000ea40000300800 */
[----:B------:R-:W2:Y:S02]  /*13280*/  LDL.LU R22, [R1+0x38] ;  /* 0x0000380001167983 */ /* 0x000ea40000300800 */
[----:B------:R-:W2:Y:S01]  /*13290*/  LDL.LU R23, [R1+0x3c] ;  /* 0x00003c0001177983 */ /* 0x000ea20000300800 */
[----:B------:R0:W-:Y:S01]  /*132a0*/  STL [R1+0x1024], R24 ;  /* 0x0010241801007387 */ /* 0x0001e20000100800 */
[----:B------:R3:W-:Y:S02]  /*132b0*/  STL [R1+0x1020], R25 ;  /* 0x0010201901007387 */ /* 0x0007e40000100800 */
[----:B------:R4:W-:Y:S02]  /*132c0*/  STL [R1+0x101c], R26 ;  /* 0x00101c1a01007387 */ /* 0x0009e40000100800 */
[----:B------:R1:W-:Y:S01]  /*132d0*/  STL [R1+0x1018], R27 ;  /* 0x0010181b01007387 */ /* 0x0003e20000100800 */
[----:B0-----:R-:W2:Y:S01]  /*132e0*/  LDL.LU R24, [R1+0x70] ;  /* 0x0000700001187983 */ /* 0x001ea20000300800 */
[----:B---3--:R-:W3:Y:S02]  /*132f0*/  LDL.LU R25, [R1+0x74] ;  /* 0x0000740001197983 */ /* 0x008ee40000300800 */
[----:B----4-:R-:W-:-:S02]  /*13300*/  IMAD.MOV.U32 R26, RZ, RZ, R10 ;  /* 0x000000ffff1a7224 */ /* 0x010fc400078e000a */
[----:B-1----:R-:W-:Y:S01]  /*13310*/  IMAD.MOV.U32 R27, RZ, RZ, R11 ;  /* 0x000000ffff1b7224 */ /* 0x002fe200078e000b */
[----:B------:R-:W4:Y:S01]  /*13320*/  LDL.LU R10, [R1+0x10f4] ;  /* 0x0010f400010a7983 */ /* 0x000f220000300800 */
[----:B------:R-:W4:Y:S02]  /*13330*/  LDL.LU R11, [R1+0x10f0] ;  /* 0x0010f000010b7983 */ /* 0x000f240000300800 */
[----:B------:R-:W-:Y:S02]  /*13340*/  STL.64 [R1+0xb0], R4 ;  /* 0x0000b00401007387 */ /* 0x000fe40000100a00 */
[----:B------:R0:W-:Y:S02]  /*13350*/  STL.64 [R1+0xb8], R6 ;  /* 0x0000b80601007387 */ /* 0x0001e40000100a00 */
[----:B0-----:R-:W2:Y:S02]  /*13360*/  LDL.LU.64 R6, [R1+0x10e8] ;  /* 0x0010e80001067983 */ /* 0x001ea40000300a00 */
[C---:B--2---:R-:W-:Y:S11]  /*13370*/  HMMA.16816.F32.BF16 R16, R20.reuse, R6, R16 ;  /* 0x000000061410723c */ /* 0x044ff60000041810 */
[----:B------:R-:W-:Y:S11]  /*13380*/  @!UPT UIADD3 URZ, URZ, URZ, URZ ;  /* 0x0000003f3f3ff290 */ /* 0x000ff6000fffe03f */
[----:B------:R-:W-:Y:S02]  /*13390*/  @!UPT UIADD3 URZ, URZ, URZ, URZ ;  /* 0x0000003f3f3ff290 */ /* 0x000fe4000fffe03f */
[----:B------:R-:W-:Y:S02]  /*133a0*/  IMAD.MOV.U32 R4, RZ, RZ, R18 ;  /* 0x000000ffff047224 */ /* 0x000fe400078e0012 */
[----:B------:R-:W-:Y:S02]  /*133b0*/  IMAD.MOV.U32 R5, RZ, RZ, R19 ;  /* 0x000000ffff057224 */ /* 0x000fe400078e0013 */
[----:B------:R-:W-:Y:S02]  /*133c0*/  IMAD.MOV.U32 R12, RZ, RZ, R16 ;  /* 0x000000ffff0c7224 */ /* 0x000fe400078e0010 */
[----:B------:R-:W-:Y:S01]  /*133d0*/  IMAD.MOV.U32 R13, RZ, RZ, R17 ;  /* 0x000000ffff0d7224 */ /* 0x000fe200078e0011 */
[----:B------:R-:W4:Y:S01]  /*133e0*/  LDL.LU.64 R18, [R1+0x10e0] ;  /* 0x0010e00001127983 */ /* 0x000f220000300a00 */
[----:B------:R-:W4:Y:S02]  /*133f0*/  LDL.LU.64 R16, [R1+0x10d8] ;  /* 0x0010d80001107983 */ /* 0x000f240000300a00 */
[----:B----4-:R-:W-:Y:S01]  /*13400*/  HMMA.16816.F32.BF16 R20, R20, R10, R16 ;  /* 0x0000000a1414723c */ /* 0x010fe20000041810 */
[----:B------:R-:W2:Y:S01]  /*13410*/  LDL.LU.64 R18, [R1+0x10d0] ;  /* 0x0010d00001127983 */ /* 0x000ea20000300a00 */
[----:B------:R-:W2:Y:S11]  /*13420*/  LDL.LU.64 R16, [R1+0x10c8] ;  /* 0x0010c80001107983 */ /* 0x000eb60000300a00 */
[----:B------:R-:W-:Y:S10]  /*13430*/  @!UPT UIADD3 URZ, URZ, URZ, URZ ;  /* 0x0000003f3f3ff290 */ /* 0x000ff4000fffe03f */
[----:B------:R-:W-:Y:S01]  /*13440*/  STL.64 [R1+0x1050], R22 ;  /* 0x0010501601007387 */ /* 0x000fe20000100a00 */
[----:B------:R0:W-:Y:S03]  /*13450*/  STL.64 [R1+0x1048], R20 ;  /* 0x0010481401007387 */ /* 0x0001e60000100a00 */
[----:B0-----:R-:W2:Y:S01]  /*13460*/  LDL.LU R20, [R1+0xc0] ;  /* 0x0000c00001147983 */ /* 0x001ea20000300800 */
[----:B------:R-:W-:Y:S02]  /*13470*/  IMAD.MOV.U32 R21, RZ, RZ, R3 ;  /* 0x000000ffff157224 */ /* 0x000fe400078e0003 */
[----:B------:R-:W-:Y:S02]  /*13480*/  IMAD.MOV.U32 R22, RZ, RZ, R2 ;  /* 0x000000ffff167224 */ /* 0x000fe400078e0002 */
[----:B------:R-:W-:-:S07]  /*13490*/  IMAD.MOV.U32 R23, RZ, RZ, R0 ;  /* 0x000000ffff177224 */ /* 0x000fce00078e0000 */
[C---:B--2---:R-:W-:Y:S08]  /*134a0*/  HMMA.16816.F32.BF16 R20, R16.reuse, R6, R20 ;  /* 0x000000061014723c */ /* 0x044ff00000041814 */
[----:B---3--:R-:W-:Y:S11]  /*134b0*/  HMMA.16816.F32.BF16 R16, R16, R10, R24 ;  /* 0x0000000a1010723c */ /* 0x008ff60000041818 */
[----:B------:R-:W-:Y:S05]  /*134c0*/  @!UPT UIADD3 URZ, URZ, URZ, URZ ;  /* 0x0000003f3f3ff290 */ /* 0x000fea000fffe03f */
[----:B------:R-:W-:-:S08]  /*134d0*/  IMAD.MOV.U32 R8, RZ, RZ, R20 ;  /* 0x000000ffff087224 */ /* 0x000fd000078e0014 */
[----:B------:R-:W-:Y:S02]  /*134e0*/  IMAD.MOV.U32 R24, RZ, RZ, R16 ;  /* 0x000000ffff187224 */ /* 0x000fe400078e0010 */
[----:B------:R-:W-:Y:S01]  /*134f0*/  IMAD.MOV.U32 R25, RZ, RZ, R17 ;  /* 0x000000ffff197224 */ /* 0x000fe200078e0011 */
[----:B------:R-:W2:Y:S01]  /*13500*/  LDL.LU R16, [R1+0x60] ;  /* 0x0000600001107983 */ /* 0x000ea20000300800 */
[----:B------:R-:W-:Y:S02]  /*13510*/  IMAD.MOV.U32 R26, RZ, RZ, R18 ;  /* 0x000000ffff1a7224 */ /* 0x000fe400078e0012 */
[----:B------:R-:W2:Y:S02]  /*13520*/  LDL.LU R17, [R1+0x64] ;  /* 0x0000640001117983 */ /* 0x000ea40000300800 */
[----:B------:R-:W-:Y:S01]  /*13530*/  IMAD.MOV.U32 R27, RZ, RZ, R19 ;  /* 0x000000ffff1b7224 */ /* 0x000fe200078e0013 */
[----:B------:R-:W2:Y:S01]  /*13540*/  LDL.LU R18, [R1+0x68] ;  /* 0x0000680001127983 */ /* 0x000ea20000300800 */
[----:B------:R-:W2:Y:S02]  /*13550*/  LDL.LU R19, [R1+0x6c] ;  /* 0x00006c0001137983 */ /* 0x000ea40000300800 */
[----:B------:R-:W-:-:S02]  /*13560*/  IMAD.MOV.U32 R2, RZ, RZ, R22 ;  /* 0x000000ffff027224 */ /* 0x000fc400078e0016 */
[----:B------:R-:W-:Y:S01]  /*13570*/  IMAD.MOV.U32 R0, RZ, RZ, R23 ;  /* 0x000000ffff007224 */ /* 0x000fe200078e0017 */
[----:B------:R-:W-:Y:S01]  /*13580*/  STL.64 [R1+0x10a8], R10 ;  /* 0x0010a80a01007387 */ /* 0x000fe20000100a00 */
[----:B------:R-:W-:Y:S02]  /*13590*/  IMAD.MOV.U32 R3, RZ, RZ, R21 ;  /* 0x000000ffff037224 */ /* 0x000fe400078e0015 */
[----:B------:R-:W-:Y:S02]  /*135a0*/  STL [R1+0x10a0], R8 ;  /* 0x0010a00801007387 */ /* 0x000fe40000100800 */
[----:B------:R-:W-:Y:S02]  /*135b0*/  IMAD.MOV.U32 R20, RZ, RZ, R12 ;  /* 0x000000ffff147224 */ /* 0x000fe400078e000c */
[----:B------:R-:W-:Y:S02]  /*135c0*/  IMAD.MOV.U32 R22, RZ, RZ, R4 ;  /* 0x000000ffff167224 */ /* 0x000fe400078e0004 */
[----:B------:R-:W-:Y:S01]  /*135d0*/  IMAD.MOV.U32 R23, RZ, RZ, R5 ;  /* 0x000000ffff177224 */ /* 0x000fe200078e0005 */
[----:B------:R-:W3:Y:S01]  /*135e0*/  LDL.LU R12, [R1+0x10c0] ;  /* 0x0010c000010c7983 */ /* 0x000ee20000300800 */
[----:B------:R-:W-:-:S02]  /*135f0*/  IMAD.MOV.U32 R21, RZ, RZ, R13 ;  /* 0x000000ffff157224 */ /* 0x000fc400078e000d */
[----:B------:R-:W3:Y:S02]  /*13600*/  LDL.LU R13, [R1+0x10bc] ;  /* 0x0010bc00010d7983 */ /* 0x000ee40000300800 */
[----:B------:R-:W4:Y:S01]  /*13610*/  LDL.LU R4, [R1+0x10b8] ;  /* 0x0010b80001047983 */ /* 0x000f220000300800 */
[----:B------:R-:W2:Y:S01]  /*13620*/  LDL.LU R5, [R1+0x10b4] ;  /* 0x0010b40001057983 */ /* 0x000ea20000300800 */
[----:B------:R0:W-:Y:S02]  /*13630*/  STL.64 [R1+0x1068], R22 ;  /* 0x0010681601007387 */ /* 0x0001e40000100a00 */
[----:B------:R1:W-:Y:S02]  /*13640*/  STL.64 [R1+0x1060], R20 ;  /* 0x0010601401007387 */ /* 0x0003e40000100a00 */
[----:B0-----:R-:W-:Y:S02]  /*13650*/  IMAD.MOV.U32 R22, RZ, RZ, R14 ;  /* 0x000000ffff167224 */ /* 0x001fe400078e000e */
[----:B------:R-:W-:-:S02]  /*13660*/  IMAD.MOV.U32 R23, RZ, RZ, R9 ;  /* 0x000000ffff177224 */ /* 0x000fc400078e0009 */
[----:B-1----:R-:W-:Y:S02]  /*13670*/  IMAD.MOV.U32 R20, RZ, RZ, R28 ;  /* 0x000000ffff147224 */ /* 0x002fe400078e001c */
[----:B------:R-:W-:Y:S01]  /*13680*/  IMAD.MOV.U32 R21, RZ, RZ, R15 ;  /* 0x000000ffff157224 */ /* 0x000fe200078e000f */
[----:B------:R-:W2:Y:S01]  /*13690*/  LDL.LU R28, [R1+0x10b0] ;  /* 0x0010b000011c7983 */ /* 0x000ea20000300800 */
[----:B------:R-:W-:Y:S03]  /*136a0*/  STL.64 [R1+0x1078], R22 ;  /* 0x0010781601007387 */ /* 0x000fe60000100a00 */
[----:B------:R0:W-:Y:S04]  /*136b0*/  STL.64 [R1+0x1070], R20 ;  /* 0x0010701401007387 */ /* 0x0001e80000100a00 */
[----:B0-----:R-:W2:Y:S01]  /*136c0*/  LDL.LU.64 R20, [R1+0x90] ;  /* 0x0000900001147983 */ /* 0x001ea20000300a00 */
[----:B------:R-:W2:Y:S03]  /*136d0*/  LDL.LU.64 R22, [R1+0x98] ;  /* 0x0000980001167983 */ /* 0x000ea60000300a00 */
        /* <DEDUP_REMOVED lines=10> */
[----:B------:R-:W-:-:S02]  /*13780*/  IMAD.MOV.U32 R26, RZ, RZ, R5 ;  /* 0x000000ffff1a7224 */ /* 0x000fc400078e0005 */
[----:B----4-:R-:W-:-:S05]  /*13790*/  IMAD.MOV.U32 R27, RZ, RZ, R4 ;  /* 0x000000ffff1b7224 */ /* 0x010fca00078e0004 */
[----:B------:R-:W-:Y:S01]  /*137a0*/  STL.64 [R1+0x1098], R26 ;  /* 0x0010981a01007387 */ /* 0x000fe20000100a00 */
[----:B--2---:R-:W-:Y:S03]  /*137b0*/  HMMA.16816.F32.BF16 R8, R20, R6, R16 ;  /* 0x000000061408723c */ /* 0x004fe60000041810 */
[----:B---3--:R0:W-:Y:S11]  /*137c0*/  STL.64 [R1+0x1090], R24 ;  /* 0x0010901801007387 */ /* 0x0081f60000100a00 */
[----:B------:R-:W-:Y:S10]  /*137d0*/  @!UPT UIADD3 URZ, URZ, URZ, URZ ;  /* 0x0000003f3f3ff290 */ /* 0x000ff4000fffe03f */
[----:B------:R-:W-:Y:S02]  /*137e0*/  IMAD.MOV.U32 R15, RZ, RZ, R10 ;  /* 0x000000ffff0f7224 */ /* 0x000fe400078e000a */
[----:B------:R-:W-:Y:S01]  /*137f0*/  IMAD.MOV.U32 R14, RZ, RZ, R11 ;  /* 0x000000ffff0e7224 */ /* 0x000fe200078e000b */
[----:B0-----:R-:W2:Y:S01]  /*13800*/  LDL.LU R24, [R1+0x50] ;  /* 0x0000500001187983 */ /* 0x001ea20000300800 */
[----:B------:R-:W2:Y:S02]  /*13810*/  LDL.LU R25, [R1+0x54] ;  /* 0x0000540001197983 */ /* 0x000ea40000300800 */
[----:B------:R-:W2:Y:S02]  /*13820*/  LDL.LU R26, [R1+0x58] ;  /* 0x00005800011a7983 */ /* 0x000ea40000300800 */
[----:B------:R-:W2:Y:S02]  /*13830*/  LDL.LU.64 R10, [R1+0x10a8] ;  /* 0x0010a800010a7983 */ /* 0x000ea40000300a00 */
[----:B------:R-:W-:-:S02]  /*13840*/  IMAD.MOV.U32 R27, RZ, RZ, R28 ;  /* 0x000000ffff1b7224 */ /* 0x000fc400078e001c */
[----:B------:R-:W-:Y:S02]  /*13850*/  IMAD.MOV.U32 R16, RZ, RZ, R8 ;  /* 0x000000ffff107224 */ /* 0x000fe400078e0008 */
[----:B------:R-:W3:Y:S03]  /*13860*/  LDL.LU R8, [R1+0x10a0] ;  /* 0x0010a00001087983 */ /* 0x000ee60000300800 */
[----:B--2---:R-:W-:Y:S01]  /*13870*/  HMMA.16816.F32.BF16 R20, R20, R10, R24 ;  /* 0x0000000a1414723c */ /* 0x004fe20000041818 */
[----:B------:R-:W2:Y:S01]  /*13880*/  LDL.LU.64 R26, [R1+0x1098] ;  /* 0x00109800011a7983 */ /* 0x000ea20000300a00 */
[----:B------:R-:W2:Y:S11]  /*13890*/  LDL.LU.64 R24, [R1+0x1090] ;  /* 0x0010900001187983 */ /* 0x000eb60000300a00 */
[----:B------:R-:W-:Y:S10]  /*138a0*/  @!UPT UIADD3 URZ, URZ, URZ, URZ ;  /* 0x0000003f3f3ff290 */ /* 0x000ff4000fffe03f */
[----:B------:R-:W-:Y:S01]  /*138b0*/  STL [R1+0x20], R20 ;  /* 0x0000201401007387 */ /* 0x000fe20000100800 */
[----:B------:R0:W-:Y:S02]  /*138c0*/  STL [R1+0x2c], R23 ;  /* 0x00002c1701007387 */ /* 0x0001e40000100800 */
[----:B------:R-:W-:Y:S02]  /*138d0*/  IMAD.MOV.U32 R19, RZ, RZ, R22 ;  /* 0x000000ffff137224 */ /* 0x000fe400078e0016 */
[----:B------:R-:W-:Y:S01]  /*138e0*/  IMAD.MOV.U32 R18, RZ, RZ, R21 ;  /* 0x000000ffff127224 */ /* 0x000fe200078e0015 */
[----:B0-----:R-:W4:Y:S01]  /*138f0*/  LDL.LU.64 R22, [R1+0x1088] ;  /* 0x0010880001167983 */ /* 0x001f220000300a00 */
[----:B------:R-:W2:Y:S02]  /*13900*/  LDL.LU.64 R20, [R1+0x1080] ;  /* 0x0010800001147983 */ /* 0x000ea40000300a00 */
[----:B------:R-:W-:Y:S02]  /*13910*/  IMAD.MOV.U32 R17, RZ, RZ, R9 ;  /* 0x000000ffff117224 */ /* 0x000fe400078e0009 */
[----:B----4-:R-:W-:Y:S01]  /*13920*/  IMAD.MOV.U32 R9, RZ, RZ, R23 ;  /* 0x000000ffff097224 */ /* 0x010fe200078e0017 */
[----:B--2---:R-:W-:Y:S07]  /*13930*/  HMMA.16816.F32.BF16 R4, R20, R6, R24 ;  /* 0x000000061404723c */ /* 0x004fee0000041818 */
[----:B------:R-:W-:-:S02]  /*13940*/  IMAD.MOV.U32 R24, RZ, RZ, R22 ;  /* 0x000000ffff187224 */ /* 0x000fc400078e0016 */
[----:B------:R-:W-:Y:S02]  /*13950*/  IMAD.MOV.U32 R26, RZ, RZ, R20 ;  /* 0x000000ffff1a7224 */ /* 0x000fe400078e0014 */
[----:B------:R-:W-:Y:S01]  /*13960*/  IMAD.MOV.U32 R25, RZ, RZ, R21 ;  /* 0x000000ffff197224 */ /* 0x000fe200078e0015 */
[----:B------:R-:W2:Y:S01]  /*13970*/  LDL.LU.64 R22, [R1+0x1078] ;  /* 0x0010780001167983 */ /* 0x000ea20000300a00 */
[----:B------:R-:W2:Y:S10]  /*13980*/  LDL.LU.64 R20, [R1+0x1070] ;  /* 0x0010700001147983 */ /* 0x000eb40000300a00 */
[----:B------:R0:W-:Y:S01]  /*13990*/  STL.64 [R1+0x1008], R6 ;  /* 0x0010080601007387 */ /* 0x0001e20000100a00 */
[----:B------:R1:W-:Y:S02]  /*139a0*/  STL.64 [R1+0x1000], R4 ;  /* 0x0010000401007387 */ /* 0x0003e40000100a00 */
[----:B0-----:R-:W-:-:S02]  /*139b0*/  IMAD.MOV.U32 R6, RZ, RZ, R24 ;  /* 0x000000ffff067224 */ /* 0x001fc400078e0018 */
[----:B-1----:R-:W-:Y:S02]  /*139c0*/  IMAD.MOV.U32 R4, RZ, RZ, R26 ;  /* 0x000000ffff047224 */ /* 0x002fe400078e001a */
[----:B------:R-:W-:Y:S02]  /*139d0*/  IMAD.MOV.U32 R5, RZ, RZ, R25 ;  /* 0x000000ffff057224 */ /* 0x000fe400078e0019 */
[----:B------:R-:W0:Y:S04]  /*139e0*/  LDSM.16.MT88.4 R24, [R29+0x14000] ;  /* 0x014000001d18783b */ /* 0x000e280000004200 */
[----:B0-----:R-:W-:Y:S01]  /*139f0*/  STL.64 [R1+0x50], R24 ;  /* 0x0000501801007387 */ /* 0x001fe20000100a00 */
[----:B------:R-:W-:Y:S02]  /*13a00*/  STL.64 [R1+0x58], R26 ;  /* 0x0000581a01007387 */ /* 0x000fe40000100a00 */
[----:B------:R-:W0:Y:S04]  /*13a10*/  LDSM.16.MT88.4 R24, [R29+0x14100] ;  /* 0x014100001d18783b */ /* 0x000e280000004200 */
[----:B------:R-:W-:Y:S01]  /*13a20*/  IMAD.MOV.U32 R7, RZ, RZ, R9 ;  /* 0x000000ffff077224 */ /* 0x000fe200078e0009 */
[----:B0-----:R-:W-:Y:S01]  /*13a30*/  STL.64 [R1+0x30], R24 ;  /* 0x0000301801007387 */ /* 0x001fe20000100a00 */
[----:B------:R-:W-:Y:S02]  /*13a40*/  STL.64 [R1+0x38], R26 ;  /* 0x0000381a01007387 */ /* 0x000fe40000100a00 */
[----:B------:R-:W0:Y:S02]  /*13a50*/  LDSM.16.MT88.4 R24, [R29+0x14200] ;  /* 0x014200001d18783b */ /* 0x000e240000004200 */
[----:B0-----:R3:W-:Y:S02]  /*13a60*/  STL.64 [R1+0x10], R24 ;  /* 0x0000101801007387 */ /* 0x0017e40000100a00 */
[----:B------:R0:W-:Y:S02]  /*13a70*/  STL.64 [R1+0x18], R26 ;  /* 0x0000181a01007387 */ /* 0x0001e40000100a00 */
[----:B---3--:R-:W-:Y:S01]  /*13a80*/  IMAD.MOV.U32 R24, RZ, RZ, R8 ;  /* 0x000000ffff187224 */ /* 0x008fe200078e0008 */
[----:B--2---:R-:W-:Y:S01]  /*13a90*/  HMMA.16816.F32.BF16 R4, R4, R10, R20 ;  /* 0x0000000a0404723c */ /* 0x004fe20000041814 */
[----:B------:R-:W2:Y:S01]  /*13aa0*/  LDL.LU.64 R22, [R1+0x1068] ;  /* 0x0010680001167983 */ /* 0x000ea20000300a00 */
[----:B------:R-:W2:Y:S02]  /*13ab0*/  LDL.LU.64 R20, [R1+0x1060] ;  /* 0x0010600001147983 */ /* 0x000ea40000300a00 */
[----:B------:R-:W2:Y:S02]  /*13ac0*/  LDL.LU.64 R8, [R1] ;  /* 0x0000000001087983 */ /* 0x000ea40000300a00 */
[----:B------:R-:W2:Y:S02]  /*13ad0*/  LDL.LU.64 R10, [R1+0x8] ;  /* 0x00000800010a7983 */ /* 0x000ea40000300a00 */
[----:B------:R-:W-:-:S02]  /*13ae0*/  IMAD.MOV.U32 R25, RZ, RZ, R3 ;  /* 0x000000ffff197224 */ /* 0x000fc400078e0003 */
[----:B0-----:R-:W-:Y:S02]  /*13af0*/  IMAD.MOV.U32 R26, RZ, RZ, R2 ;  /* 0x000000ffff1a7224 */ /* 0x001fe400078e0002 */
[----:B------:R-:W-:Y:S11]  /*13b00*/  IMAD.MOV.U32 R27, RZ, RZ, R0 ;  /* 0x000000ffff1b7224 */ /* 0x000ff600078e0000 */
[----:B------:R-:W-:Y:S01]  /*13b10*/  @!UPT UIADD3 URZ, URZ, URZ, URZ ;  /* 0x0000003f3f3ff290 */ /* 0x000fe2000fffe03f */
[----:B------:R-:W-:Y:S02]  /*13b20*/  IMAD.MOV.U32 R0, RZ, RZ, R4 ;  /* 0x000000ffff007224 */ /* 0x000fe400078e0004 */
[----:B------:R-:W-:Y:S02]  /*13b30*/  IMAD.MOV.U32 R28, RZ, RZ, R5 ;  /* 0x000000ffff1c7224 */ /* 0x000fe400078e0005 */
[----:B------:R-:W-:Y:S02]  /*13b40*/  IMAD.MOV.U32 R3, RZ, RZ, R6 ;  /* 0x000000ffff037224 */ /* 0x000fe400078e0006 */
[----:B------:R-:W-:Y:S02]  /*13b50*/  IMAD.MOV.U32 R2, RZ, RZ, R7 ;  /* 0x000000ffff027224 */ /* 0x000fe400078e0007 */
[----:B------:R-:W0:Y:S04]  /*13b60*/  LDSM.16.MT88.4 R4, [R29+0x14300] ;  /* 0x014300001d04783b */ /* 0x000e280000004200 */
[----:B------:R-:W-:Y:S01]  /*13b70*/  STL [R1+0xfd4], R2 ;  /* 0x000fd40201007387 */ /* 0x000fe20000100800 */
[----:B------:R-:W-:Y:S02]  /*13b80*/  STL [R1+0xfd0], R3 ;  /* 0x000fd00301007387 */ /* 0x000fe40000100800 */
[----:B------:R-:W-:Y:S02]  /*13b90*/  STL [R1+0xfcc], R28 ;  /* 0x000fcc1c01007387 */ /* 0x000fe40000100800 */
[----:B------:R-:W-:Y:S01]  /*13ba0*/  STL [R1+0xfc8], R0 ;  /* 0x000fc80001007387 */ /* 0x000fe20000100800 */
[----:B0-----:R0:W-:Y:S01]  /*13bb0*/  STL.64 [R1+0x60], R4 ;  /* 0x0000600401007387 */ /* 0x0011e20000100a00 */
[----:B------:R1:W-:Y:S02]  /*13bc0*/  STL.64 [R1+0x68], R6 ;  /* 0x0000680601007387 */ /* 0x0003e40000100a00 */
[----:B0-----:R-:W-:-:S02]  /*13bd0*/  IMAD.MOV.U32 R4, RZ, RZ, R16 ;  /* 0x000000ffff047224 */ /* 0x001fc400078e0010 */
[----:B-1----:R-:W-:Y:S01]  /*13be0*/  IMAD.MOV.U32 R7, RZ, RZ, R14 ;  /* 0x000000ffff077224 */ /* 0x002fe200078e000e */
[----:B------:R-:W3:Y:S01]  /*13bf0*/  LDL.LU R16, [R1+0x105c] ;  /* 0x00105c0001107983 */ /* 0x000ee20000300800 */
[----:B------:R-:W-:Y:S02]  /*13c00*/  IMAD.MOV.U32 R5, RZ, RZ, R17 ;  /* 0x000000ffff057224 */ /* 0x000fe400078e0011 */
[----:B------:R-:W3:Y:S01]  /*13c10*/  LDL.LU R17, [R1+0x1058] ;  /* 0x0010580001117983 */ /* 0x000ee20000300800 */
[----:B--2---:R-:W-:Y:S01]  /*13c20*/  HMMA.16816.F32.BF16 R20, R8, R12, R20 ;  /* 0x0000000c0814723c */ /* 0x004fe20000041814 */
[----:B------:R-:W-:Y:S02]  /*13c30*/  IMAD.MOV.U32 R14, RZ, RZ, R8 ;  /* 0x000000ffff0e7224 */ /* 0x000fe400078e0008 */
[----:B------:R-:W-:Y:S02]  /*13c40*/  IMAD.MOV.U32 R3, RZ, RZ, R9 ;  /* 0x000000ffff037224 */ /* 0x000fe400078e0009 */
[----:B------:R-:W-:-:S02]  /*13c50*/  IMAD.MOV.U32 R2, RZ, RZ, R10 ;  /* 0x000000ffff027224 */ /* 0x000fc400078e000a */
[----:B------:R-:W-:Y:S11]  /*13c60*/  IMAD.MOV.U32 R0, RZ, RZ, R11 ;  /* 0x000000ffff007224 */ /* 0x000ff600078e000b */
[----:B------:R-:W-:Y:S06]  /*13c70*/  @!UPT UIADD3 URZ, URZ, URZ, URZ ;  /* 0x0000003f3f3ff290 */ /* 0x000fec000fffe03f */
[----:B------:R-:W-:Y:S02]  /*13c80*/  IMAD.MOV.U32 R9, RZ, RZ, R22 ;  /* 0x000000ffff097224 */ /* 0x000fe400078e0016 */
[----:B------:R-:W-:Y:S02]  /*13c90*/  IMAD.MOV.U32 R8, RZ, RZ, R23 ;  /* 0x000000ffff087224 */ /* 0x000fe400078e0017 */
[----:B------:R-:W-:Y:S02]  /*13ca0*/  IMAD.MOV.U32 R11, RZ, RZ, R20 ;  /* 0x000000ffff0b7224 */ /* 0x000fe400078e0014 */
[----:B------:R-:W-:Y:S01]  /*13cb0*/  IMAD.MOV.U32 R10, RZ, RZ, R21 ;  /* 0x000000ffff0a7224 */ /* 0x000fe200078e0015 */
[----:B------:R-:W3:Y:S01]  /*13cc0*/  LDL.LU.64 R22, [R1+0x1050] ;  /* 0x0010500001167983 */ /* 0x000ee20000300a00 */
[----:B------:R-:W3:Y:S02]  /*13cd0*/  LDL.LU.64 R20, [R1+0x1048] ;  /* 0x0010480001147983 */ /* 0x000ee40000300a00 */
[----:B------:R0:W-:Y:S02]  /*13ce0*/  STL [R1+0xfe4], R8 ;  /* 0x000fe40801007387 */ /* 0x0001e40000100800 */
[----:B------:R1:W-:Y:S01]  /*13cf0*/  STL [R1+0xfe0], R9 ;  /* 0x000fe00901007387 */ /* 0x0003e20000100800 */
[----:B------:R2:W-:Y:S01]  /*13d00*/  STL [R1+0xfdc], R10 ;  /* 0x000fdc0a01007387 */ /* 0x0005e20000100800 */
[----:B------:R4:W-:Y:S02]  /*13d10*/  STL [R1+0xfd8], R11 ;  /* 0x000fd80b01007387 */ /* 0x0009e40000100800 */
[----:B0-----:R-:W-:-:S02]  /*13d20*/  IMAD.MOV.U32 R8, RZ, RZ, R14 ;  /* 0x000000ffff087224 */ /* 0x001fc400078e000e */
[----:B-1----:R-:W-:Y:S02]  /*13d30*/  IMAD.MOV.U32 R9, RZ, RZ, R3 ;  /* 0x000000ffff097224 */ /* 0x002fe400078e0003 */
[----:B--2---:R-:W-:Y:S02]  /*13d40*/  IMAD.MOV.U32 R10, RZ, RZ, R2 ;  /* 0x000000ffff0a7224 */ /* 0x004fe400078e0002 */
[----:B----4-:R-:W-:-:S07]  /*13d50*/  IMAD.MOV.U32 R11, RZ, RZ, R0 ;  /* 0x000000ffff0b7224 */ /* 0x010fce00078e0000 */
[----:B---3--:R-:W-:Y:S01]  /*13d60*/  HMMA.16816.F32.BF16 R8, R8, R16, R20 ;  /* 0x000000100808723c */ /* 0x008fe20000041814 */
[----:B------:R-:W2:Y:S01]  /*13d70*/  LDL.LU.64 R22, [R1+0x1040] ;  /* 0x0010400001167983 */ /* 0x000ea20000300a00 */
[----:B------:R-:W2:Y:S02]  /*13d80*/  LDL.LU.64 R20, [R1+0x1038] ;  /* 0x0010380001147983 */ /* 0x000ea40000300a00 */
[----:B------:R-:W-:Y:S11]  /*13d90*/  IMAD.MOV.U32 R6, RZ, RZ, R15 ;  /* 0x000000ffff067224 */ /* 0x000ff600078e000f */
[----:B------:R-:W-:Y:S09]  /*13da0*/  @!UPT UIADD3 URZ, URZ, URZ, URZ ;  /* 0x0000003f3f3ff290 */ /* 0x000ff2000fffe03f */
[----:B------:R-:W-:Y:S02]  /*13db0*/  IMAD.MOV.U32 R15, RZ, RZ, R11 ;  /* 0x000000ffff0f7224 */ /* 0x000fe400078e000b */
[----:B------:R-:W-:Y:S02]  /*13dc0*/  IMAD.MOV.U32 R14, RZ, RZ, R10 ;  /* 0x000000ffff0e7224 */ /* 0x000fe400078e000a */
[----:B------:R-:W-:Y:S02]  /*13dd0*/  IMAD.MOV.U32 R0, RZ, RZ, R9 ;  /* 0x000000ffff007224 */ /* 0x000fe400078e0009 */
[----:B------:R-:W-:Y:S01]  /*13de0*/  IMAD.MOV.U32 R28, RZ, RZ, R8 ;  /* 0x000000ffff1c7224 */ /* 0x000fe200078e0008 */
[----:B------:R-:W-:Y:S01]  /*13df0*/  STL [R1+0xff4], R15 ;  /* 0x000ff40f01007387 */ /* 0x000fe20000100800 */
[----:B------:R-:W-:Y:S02]  /*13e00*/  STL [R1+0xff0], R14 ;  /* 0x000ff00e01007387 */ /* 0x000fe40000100800 */
[----:B------:R-:W-:Y:S02]  /*13e10*/  STL [R1+0xfec], R0 ;  /* 0x000fec0001007387 */ /* 0x000fe40000100800 */
[----:B------:R-:W-:Y:S01]  /*13e20*/  STL [R1+0xfe8], R28 ;  /* 0x000fe81c01007387 */ /* 0x000fe20000100800 */
[----:B--2---:R-:W-:Y:S11]  /*13e30*/  HMMA.16816.F32.BF16 R24, R20, R12, R24 ;  /* 0x0000000c1418723c */ /* 0x004ff60000041818 */
[----:B------:R-:W-:Y:S11]  /*13e40*/  @!UPT UIADD3 URZ, URZ, URZ, URZ ;  /* 0x0000003f3f3ff290 */ /* 0x000ff6000fffe03f */
[----:B------:R-:W-:Y:S02]  /*13e50*/  @!UPT UIADD3 URZ, URZ, URZ, URZ ;  /* 0x0000003f3f3ff290 */ /* 0x000fe4000fffe03f */
[----:B------:R-:W-:Y:S02]  /*13e60*/  IMAD.MOV.U32 R2, RZ, RZ, R26 ;  /* 0x000000ffff027224 */ /* 0x000fe400078e001a */
[----:B------:R-:W-:Y:S02]  /*13e70*/  IMAD.MOV.U32 R3, RZ, RZ, R27 ;  /* 0x000000ffff037224 */ /* 0x000fe400078e001b */
[----:B------:R-:W-:Y:S02]  /*13e80*/  IMAD.MOV.U32 R10, RZ, RZ, R24 ;  /* 0x000000ffff0a7224 */ /* 0x000fe400078e0018 */
[----:B------:R-:W-:Y:S01]  /*13e90*/  IMAD.MOV.U32 R11, RZ, RZ, R25 ;  /* 0x000000ffff0b7224 */ /* 0x000fe200078e0019 */
[----:B------:R-:W2:Y:S01]  /*13ea0*/  LDL.LU.64 R26, [R1+0x1030] ;  /* 0x00103000011a7983 */ /* 0x000ea20000300a00 */
[----:B------:R-:W3:Y:S03]  /*13eb0*/  LDL.LU.64 R24, [R1+0x1028] ;  /* 0x0010280001187983 */ /* 0x000ee60000300a00 */
[----:B------:R-:W-:Y:S01]  /*13ec0*/  STL [R1+0xffc], R11 ;  /* 0x000ffc0b01007387 */ /* 0x000fe20000100800 */
[----:B------:R2:W-:Y:S02]  /*13ed0*/  STL [R1+0xff8], R10 ;  /* 0x000ff80a01007387 */ /* 0x0005e40000100800 */
[----:B--2---:R-:W-:-:S02]  /*13ee0*/  IMAD.MOV.U32 R10, RZ, RZ, R26 ;  /* 0x000000ffff0a7224 */ /* 0x004fc400078e001a */
[----:B---3--:R-:W-:Y:S02]  /*13ef0*/  IMAD.MOV.U32 R8, RZ, RZ, R24 ;  /* 0x000000ffff087224 */ /* 0x008fe400078e0018 */
[----:B------:R-:W-:Y:S02]  /*13f00*/  IMAD.MOV.U32 R9, RZ, RZ, R25 ;  /* 0x000000ffff097224 */ /* 0x000fe400078e0019 */
[----:B------:R-:W-:Y:S01]  /*13f10*/  IMAD.MOV.U32 R11, RZ, RZ, R27 ;  /* 0x000000ffff0b7224 */ /* 0x000fe200078e001b */
[----:B------:R-:W2:Y:S01]  /*13f20*/  LDL.LU R24, [R1+0x1024] ;  /* 0x0010240001187983 */ /* 0x000ea20000300800 */
[----:B------:R-:W2:Y:S02]  /*13f30*/  LDL.LU R25, [R1+0x1020] ;  /* 0x0010200001197983 */ /* 0x000ea40000300800 */
[----:B------:R-:W2:Y:S02]  /*13f40*/  LDL.LU R26, [R1+0x101c] ;  /* 0x00101c00011a7983 */ /* 0x000ea40000300800 */
[----:B------:R-:W2:Y:S01]  /*13f50*/  LDL.LU R27, [R1+0x1018] ;  /* 0x00101800011b7983 */ /* 0x000ea20000300800 */
[----:B------:R-:W-:Y:S11]  /*13f60*/  HMMA.16816.F32.BF16 R20, R20, R16, R8 ;  /* 0x000000101414723c */ /* 0x000ff60000041808 */
[----:B------:R-:W-:Y:S11]  /*13f70*/  @!UPT UIADD3 URZ, URZ, URZ, URZ ;  /* 0x0000003f3f3ff290 */ /* 0x000ff6000fffe03f */
[----:B------:R-:W-:Y:S02]  /*13f80*/  @!UPT UIADD3 URZ, URZ, URZ, URZ ;  /* 0x0000003f3f3ff290 */ /* 0x000fe4000fffe03f */
[----:B------:R-:W-:Y:S02]  /*13f90*/  IMAD.MOV.U32 R0, RZ, RZ, R20 ;  /* 0x000000ffff007224 */ /* 0x000fe400078e0014 */
[----:B------:R-:W-:Y:S02]  /*13fa0*/  IMAD.MOV.U32 R28, RZ, RZ, R21 ;  /* 0x000000ffff1c7224 */ /* 0x000fe400078e0015 */
[----:B------:R-:W-:Y:S01]  /*13fb0*/  IMAD.MOV.U32 R8, RZ, RZ, R22 ;  /* 0x000000ffff087224 */ /* 0x000fe200078e0016 */
[----:B------:R-:W3:Y:S01]  /*13fc0*/  LDL.LU R20, [R1+0x20] ;  /* 0x0000200001147983 */ /* 0x000ee20000300800 */
[----:B------:R-:W-:Y:S02]  /*13fd0*/  IMAD.MOV.U32 R21, RZ, RZ, R18 ;  /* 0x000000ffff157224 */ /* 0x000fe400078e0012 */
[----:B------:R-:W4:Y:S02]  /*13fe0*/  LDL.LU R18, [R1+0x1014] ;  /* 0x0010140001127983 */ /* 0x000f240000300800 */
[----:B------:R-:W-:-:S02]  /*13ff0*/  IMAD.MOV.U32 R22, RZ, RZ, R19 ;  /* 0x000000ffff167224 */ /* 0x000fc400078e0013 */
[----:B------:R-:W-:Y:S01]  /*14000*/  IMAD.MOV.U32 R9, RZ, RZ, R23 ;  /* 0x000000ffff097224 */ /* 0x000fe200078e0017 */
[----:B------:R-:W4:Y:S01]  /*14010*/  LDL.LU R19, [R1+0x1010] ;  /* 0x0010100001137983 */ /* 0x000f220000300800 */
[----:B------:R-:W3:Y:S01]  /*14020*/  LDL.LU R23, [R1+0x2c] ;  /* 0x00002c0001177983 */ /* 0x000ee20000300800 */
[C---:B--2---:R-:W-:Y:S11]  /*14030*/  HMMA.16816.F32.BF16 R4, R24.reuse, R12, R4 ;  /* 0x0000000c1804723c */ /* 0x044ff60000041804 */
[----:B------:R-:W-:Y:S11]  /*14040*/  @!UPT UIADD3 URZ, URZ, URZ, URZ ;  /* 0x0000003f3f3ff290 */ /* 0x000ff6000fffe03f */
[----:B------:R-:W-:Y:S02]  /*14050*/  @!UPT UIADD3 URZ, URZ, URZ, URZ ;  /* 0x0000003f3f3ff290 */ /* 0x000fe4000fffe03f */
[----:B------:R-:W-:Y:S02]  /*14060*/  IMAD.MOV.U32 R15, RZ, RZ, R6 ;  /* 0x000000ffff0f7224 */ /* 0x000fe400078e0006 */
[----:B------:R-:W-:Y:S02]  /*14070*/  IMAD.MOV.U32 R14, RZ, RZ, R7 ;  /* 0x000000ffff0e7224 */ /* 0x000fe400078e0007 */
[----:B------:R-:W-:Y:S02]  /*14080*/  IMAD.MOV.U32 R11, RZ, RZ, R4 ;  /* 0x000000ffff0b7224 */ /* 0x000fe400078e0004 */
[----:B------:R-:W-:Y:S01]  /*14090*/  IMAD.MOV.U32 R10, RZ, RZ, R5 ;  /* 0x000000ffff0a7224 */ /* 0x000fe200078e0005 */
[----:B------:R-:W2:Y:S01]  /*140a0*/  LDL.LU.64 R6, [R1+0x1008] ;  /* 0x0010080001067983 */ /* 0x000ea20000300a00 */
[----:B------:R-:W2:Y:S03]  /*140b0*/  LDL.LU.64 R4, [R1+0x1000] ;  /* 0x0010000001047983 */ /* 0x000ea60000300a00 */
[----:B----4-:R-:W-:Y:S01]  /*140c0*/  STL.64 [R1+0xfb8], R18 ;  /* 0x000fb81201007387 */ /* 0x010fe20000100a00 */
[----:B---3--:R-:W-:Y:S01]  /*140d0*/  HMMA.16816.F32.BF16 R24, R24, R16, R20 ;  /* 0x000000101818723c */ /* 0x008fe20000041814 */
[----:B------:R0:W-:Y:S02]  /*140e0*/  STL.64 [R1+0xfb0], R16 ;  /* 0x000fb01001007387 */ /* 0x0001e40000100a00 */
[----:B0-----:R-:W2:Y:S01]  /*140f0*/  LDL.LU.64 R16, [R1+0xb0] ;  /* 0x0000b00001107983 */ /* 0x001ea20000300a00 */
[----:B------:R-:W2:Y:S11]  /*14100*/  LDL.LU.64 R18, [R1+0xb8] ;  /* 0x0000b80001127983 */ /* 0x000eb60000300a00 */
[----:B------:R-:W-:Y:S08]  /*14110*/  @!UPT UIADD3 URZ, URZ, URZ, URZ ;  /* 0x0000003f3f3ff290 */ /* 0x000ff0000fffe03f */
[----:B------:R-:W-:Y:S01]  /*14120*/  STL.64 [R1+0xf40], R26 ;  /* 0x000f401a01007387 */ /* 0x000fe20000100a00 */
[----:B------:R-:W-:Y:S01]  /*14130*/  STL.64 [R1+0xf38], R24 ;  /* 0x000f381801007387 */ /* 0x000fe20000100a00 */
[----:B--2---:R-:W-:Y:S07]  /*14140*/  HMMA.16816.F32.BF16 R20, R16, R12, R4 ;  /* 0x0000000c1014723c */ /* 0x004fee0000041804 */
[----:B------:R-:W-:Y:S02]  /*14150*/  IMAD.MOV.U32 R7, RZ, RZ, R16 ;  /* 0x000000ffff077224 */ /* 0x000fe400078e0010 */
[----:B------:R-:W-:-:S02]  /*14160*/  IMAD.MOV.U32 R6, RZ, RZ, R17 ;  /* 0x000000ffff067224 */ /* 0x000fc400078e0011 */
[----:B------:R-:W-:Y:S02]  /*14170*/  IMAD.MOV.U32 R5, RZ, RZ, R18 ;  /* 0x000000ffff057224 */ /* 0x000fe400078e0012 */
[----:B------:R-:W-:Y:S02]  /*14180*/  IMAD.MOV.U32 R4, RZ, RZ, R19 ;  /* 0x000000ffff047224 */ /* 0x000fe400078e0013 */
[----:B------:R-:W0:Y:S08]  /*14190*/  LDSM.16.MT88.4 R16, [R29+0x18000] ;  /* 0x018000001d10783b */ /* 0x000e300000004200 */
[----:B------:R-:W-:Y:S01]  /*141a0*/  STL.64 [R1+0xf30], R22 ;  /* 0x000f301601007387 */ /* 0x000fe20000100a00 */
[----:B------:R1:W-:Y:S03]  /*141b0*/  STL.64 [R1+0xf28], R20 ;  /* 0x000f281401007387 */ /* 0x0003e60000100a00 */
[----:B0-----:R-:W-:Y:S01]  /*141c0*/  STL.64 [R1+0x40], R16 ;  /* 0x0000401001007387 */ /* 0x001fe20000100a00 */
[----:B-1----:R-:W2:Y:S02]  /*141d0*/  LDL.LU R20, [R1+0x10] ;  /* 0x0000100001147983 */ /* 0x002ea40000300800 */
[----:B------:R-:W2:Y:S02]  /*141e0*/  LDL.LU R21, [R1+0x14] ;  /* 0x0000140001157983 */ /* 0x000ea40000300800 */
[----:B------:R-:W3:Y:S01]  /*141f0*/  LDL.LU R22, [R1+0x18] ;  /* 0x0000180001167983 */ /* 0x000ee20000300800 */
[----:B------:R-:W3:Y:S01]  /*14200*/  LDL.LU R23, [R1+0x1c] ;  /* 0x00001c0001177983 */ /* 0x000ee20000300800 */
[----:B------:R-:W-:-:S02]  /*14210*/  IMAD.MOV.U32 R24, RZ, RZ, R11 ;  /* 0x000000ffff187224 */ /* 0x000fc400078e000b */
[----:B------:R-:W-:Y:S02]  /*14220*/  IMAD.MOV.U32 R25, RZ, RZ, R10 ;  /* 0x000000ffff197224 */ /* 0x000fe400078e000a */
[----:B------:R-:W-:Y:S02]  /*14230*/  IMAD.MOV.U32 R26, RZ, RZ, R15 ;  /* 0x000000ffff1a7224 */ /* 0x000fe400078e000f */
[----:B------:R-:W-:Y:S02]  /*14240*/  IMAD.MOV.U32 R27, RZ, RZ, R14 ;  /* 0x000000ffff1b7224 */ /* 0x000fe400078e000e */
[----:B------:R-:W-:Y:S01]  /*14250*/  IMAD.MOV.U32 R12, RZ, RZ, R19 ;  /* 0x000000ffff0c7224 */ /* 0x000fe200078e0013 */
[----:B---3--:R-:W-:Y:S01]  /*14260*/  STL.64 [R1+0xf50], R22 ;  /* 0x000f501601007387 */ /* 0x008fe20000100a00 */
[----:B--2---:R0:W-:Y:S02]  /*14270*/  STL.64 [R1+0xf48], R20 ;  /* 0x000f481401007387 */ /* 0x0041e40000100a00 */
[----:B------:R-:W2:Y:S02]  /*14280*/  LDL.LU R11, [R1+0xffc] ;  /* 0x000ffc00010b7983 */ /* 0x000ea40000300800 */
[----:B------:R-:W3:Y:S01]  /*14290*/  LDL.LU R10, [R1+0xff8] ;  /* 0x000ff800010a7983 */ /* 0x000ee20000300800 */
[----:B------:R-:W4:Y:S01]  /*142a0*/  LDL.LU R15, [R1+0xff4] ;  /* 0x000ff400010f7983 */ /* 0x000f220000300800 */
[----:B------:R-:W2:Y:S02]  /*142b0*/  LDL.LU R14, [R1+0xff0] ;  /* 0x000ff000010e7983 */ /* 0x000ea40000300800 */
[----:B------:R-:W2:Y:S02]  /*142c0*/  LDL R19, [R1+0xca4] ;  /* 0x000ca40001137983 */ /* 0x000ea40000100800 */
[----:B------:R1:W-:Y:S01]  /*142d0*/  STL.64 [R1+0xf60], R26 ;  /* 0x000f601a01007387 */ /* 0x0003e20000100a00 */
[----:B------:R1:W-:Y:S04]  /*142e0*/  STL.64 [R1+0xf58], R24 ;  /* 0x000f581801007387 */ /* 0x0003e80000100a00 */
[----:B0-----:R-:W2:Y:S01]  /*142f0*/  LDL.LU R20, [R1+0x30] ;  /* 0x0000300001147983 */ /* 0x001ea20000300800 */
[----:B------:R-:W2:Y:S02]  /*14300*/  LDL.LU R21, [R1+0x34] ;  /* 0x0000340001157983 */ /* 0x000ea40000300800 */
[----:B------:R-:W2:Y:S02]  /*14310*/  LDL.LU R22, [R1+0x38] ;  /* 0x0000380001167983 */ /* 0x000ea40000300800 */
[----:B------:R-:W2:Y:S02]  /*14320*/  LDL.LU R23, [R1+0x3c] ;  /* 0x00003c0001177983 */ /* 0x000ea40000300800 */
[----:B-1----:R-:W-:-:S02]  /*14330*/  IMAD.MOV.U32 R26, RZ, RZ, R8 ;  /* 0x000000ffff1a7224 */ /* 0x002fc400078e0008 */
[----:B------:R-:W-:Y:S02]  /*14340*/  IMAD.MOV.U32 R24, RZ, RZ, R0 ;  /* 0x000000ffff187224 */ /* 0x000fe400078e0000 */
        /* <DEDUP_REMOVED lines=12> */
[----:B------:R-:W-:Y:S01]  /*14410*/  STL.64 [R1+0xf70], R26 ;  /* 0x000f701a01007387 */ /* 0x000fe20000100a00 */
[----:B------:R3:W-:Y:S02]  /*14420*/  STL.64 [R1+0xf68], R24 ;  /* 0x000f681801007387 */ /* 0x0007e40000100a00 */
[----:B---3--:R-:W-:-:S02]  /*14430*/  IMAD.MOV.U32 R24, RZ, RZ, R10 ;  /* 0x000000ffff187224 */ /* 0x008fc400078e000a */
[----:B------:R-:W-:Y:S01]  /*14440*/  IMAD.MOV.U32 R25, RZ, RZ, R11 ;  /* 0x000000ffff197224 */ /* 0x000fe200078e000b */
[----:B------:R-:W3:Y:S01]  /*14450*/  LDL.LU R10, [R1+0xfdc] ;  /* 0x000fdc00010a7983 */ /* 0x000ee20000300800 */
[----:B------:R-:W3:Y:S02]  /*14460*/  LDL.LU R11, [R1+0xfd8] ;  /* 0x000fd800010b7983 */ /* 0x000ee40000300800 */
[----:B------:R-:W-:Y:S02]  /*14470*/  IMAD.MOV.U32 R26, RZ, RZ, R2 ;  /* 0x000000ffff1a7224 */ /* 0x000fe400078e0002 */
[----:B------:R-:W-:Y:S01]  /*14480*/  IMAD.MOV.U32 R27, RZ, RZ, R3 ;  /* 0x000000ffff1b7224 */ /* 0x000fe200078e0003 */
[----:B------:R-:W3:Y:S01]  /*14490*/  LDL.LU R2, [R1+0xfd4] ;  /* 0x000fd40001027983 */ /* 0x000ee20000300800 */
[----:B------:R-:W3:Y:S03]  /*144a0*/  LDL.LU R3, [R1+0xfd0] ;  /* 0x000fd00001037983 */ /* 0x000ee60000300800 */
[----:B------:R0:W-:Y:S01]  /*144b0*/  STL.64 [R1+0xf90], R26 ;  /* 0x000f901a01007387 */ /* 0x0001e20000100a00 */
[----:B------:R2:W-:Y:S02]  /*144c0*/  STL.64 [R1+0xf88], R24 ;  /* 0x000f881801007387 */ /* 0x0005e40000100a00 */
[----:B0-----:R-:W-:-:S02]  /*144d0*/  IMAD.MOV.U32 R26, RZ, RZ, R14 ;  /* 0x000000ffff1a7224 */ /* 0x001fc400078e000e */
[----:B----4-:R-:W-:Y:S02]  /*144e0*/  IMAD.MOV.U32 R27, RZ, RZ, R15 ;  /* 0x000000ffff1b7224 */ /* 0x010fe400078e000f */
[----:B------:R-:W-:Y:S02]  /*144f0*/  IMAD.MOV.U32 R13, RZ, RZ, R18 ;  /* 0x000000ffff0d7224 */ /* 0x000fe400078e0012 */
[----:B--2---:R-:W-:Y:S02]  /*14500*/  IMAD.MOV.U32 R25, RZ, RZ, R0 ;  /* 0x000000ffff197224 */ /* 0x004fe400078e0000 */
[----:B------:R-:W-:Y:S02]  /*14510*/  IMAD.MOV.U32 R24, RZ, RZ, R28 ;  /* 0x000000ffff187224 */ /* 0x000fe400078e001c */
[----:B------:R-:W2:Y:S01]  /*14520*/  LDL.LU R28, [R1+0xfcc] ;  /* 0x000fcc00011c7983 */ /* 0x000ea20000300800 */
[----:B------:R-:W4:Y:S02]  /*14530*/  LDL.LU R0, [R1+0xfc8] ;  /* 0x000fc80001007983 */ /* 0x000f240000300800 */
[----:B------:R-:W4:Y:S02]  /*14540*/  LDL.LU R14, [R1+0xfc4] ;  /* 0x000fc400010e7983 */ /* 0x000f240000300800 */
[----:B------:R-:W4:Y:S01]  /*14550*/  LDL.LU R15, [R1+0xfc0] ;  /* 0x000fc000010f7983 */ /* 0x000f220000300800 */
[----:B------:R0:W-:Y:S01]  /*14560*/  STL.64 [R1+0xfa0], R26 ;  /* 0x000fa01a01007387 */ /* 0x0001e20000100a00 */
[----:B------:R3:W-:Y:S02]  /*14570*/  STL.64 [R1+0xf98], R24 ;  /* 0x000f981801007387 */ /* 0x0007e40000100a00 */
[----:B0-----:R-:W-:-:S02]  /*14580*/  IMAD.MOV.U32 R26, RZ, RZ, R9 ;  /* 0x000000ffff1a7224 */ /* 0x001fc400078e0009 */
[----:B---3--:R-:W-:Y:S02]  /*14590*/  IMAD.MOV.U32 R24, RZ, RZ, R11 ;  /* 0x000000ffff187224 */ /* 0x008fe400078e000b */
[----:B------:R-:W-:Y:S02]  /*145a0*/  IMAD.MOV.U32 R25, RZ, RZ, R10 ;  /* 0x000000ffff197224 */ /* 0x000fe400078e000a */
[----:B------:R-:W-:Y:S02]  /*145b0*/  IMAD.MOV.U32 R27, RZ, RZ, R8 ;  /* 0x000000ffff1b7224 */ /* 0x000fe400078e0008 */
[----:B------:R-:W0:Y:S04]  /*145c0*/  LDSM.16.M88.4 R8, [R19+0x20080] ;  /* 0x020080001308783b */ /* 0x000e280000000200 */
[----:B0-----:R0:W-:Y:S01]  /*145d0*/  STL [R1+0xf00], R8 ;  /* 0x000f000801007387 */ /* 0x0011e20000100800 */
[----:B------:R1:W-:Y:S02]  /*145e0*/  STL [R1+0xefc], R9 ;  /* 0x000efc0901007387 */ /* 0x0003e40000100800 */
[----:B------:R3:W-:Y:S02]  /*145f0*/  STL [R1+0xeec], R10 ;  /* 0x000eec0a01007387 */ /* 0x0007e40000100800 */
[----:B------:R3:W-:Y:S02]  /*14600*/  STL [R1+0xee8], R11 ;  /* 0x000ee80b01007387 */ /* 0x0007e40000100800 */
[----:B0-----:R-:W-:-:S02]  /*14610*/  IMAD.MOV.U32 R8, RZ, RZ, R7 ;  /* 0x000000ffff087224 */ /* 0x001fc400078e0007 */
[----:B-1----:R-:W-:Y:S02]  /*14620*/  IMAD.MOV.U32 R9, RZ, RZ, R6 ;  /* 0x000000ffff097224 */ /* 0x002fe400078e0006 */
[----:B---3--:R-:W-:Y:S02]  /*14630*/  IMAD.MOV.U32 R10, RZ, RZ, R5 ;  /* 0x000000ffff0a7224 */ /* 0x008fe400078e0005 */
[----:B------:R-:W-:Y:S02]  /*14640*/  IMAD.MOV.U32 R11, RZ, RZ, R4 ;  /* 0x000000ffff0b7224 */ /* 0x000fe400078e0004 */
[----:B------:R-:W0:Y:S02]  /*14650*/  LDSM.16.M88.4 R4, [R19+0x20880] ;  /* 0x020880001304783b */ /* 0x000e240000000200 */
[----:B------:R-:W-:Y:S02]  /*14660*/  LDSM.16.MT88.4 R16, [R29+0x18200] ;  /* 0x018200001d10783b */ /* 0x000fe40000004200 */
[----:B0-----:R-:W-:Y:S02]  /*14670*/  STL [R1+0xf0c], R4 ;  /* 0x000f0c0401007387 */ /* 0x001fe40000100800 */
[----:B------:R-:W-:Y:S02]  /*14680*/  STL [R1+0xf08], R5 ;  /* 0x000f080501007387 */ /* 0x000fe40000100800 */
[----:B------:R-:W-:Y:S02]  /*14690*/  STL [R1+0xf04], R6 ;  /* 0x000f040601007387 */ /* 0x000fe40000100800 */
[----:B------:R-:W-:Y:S02]  /*146a0*/  STL [R1+0xef8], R7 ;  /* 0x000ef80701007387 */ /* 0x000fe40000100800 */
[----:B------:R-:W0:Y:S04]  /*146b0*/  LDSM.16.MT88.4 R4, [R29+0x18100] ;  /* 0x018100001d04783b */ /* 0x000e280000004200 */
[----:B0-----:R0:W-:Y:S01]  /*146c0*/  STL.64 [R1+0x20], R4 ;  /* 0x0000200401007387 */ /* 0x0011e20000100a00 */
[----:B------:R-:W-:Y:S02]  /*146d0*/  STL.64 [R1+0x28], R6 ;  /* 0x0000280601007387 */ /* 0x000fe40000100a00 */
[----:B------:R1:W-:Y:S02]  /*146e0*/  STL.64 [R1], R16 ;  /* 0x0000001001007387 */ /* 0x0003e40000100a00 */
[----:B0-----:R-:W-:-:S02]  /*146f0*/  IMAD.MOV.U32 R4, RZ, RZ, R18 ;  /* 0x000000ffff047224 */ /* 0x001fc400078e0012 */
[----:B------:R-:W-:Y:S02]  /*14700*/  IMAD.MOV.U32 R5, RZ, RZ, R19 ;  /* 0x000000ffff057224 */ /* 0x000fe400078e0013 */
[----:B------:R-:W3:Y:S01]  /*14710*/  LDL.LU.64 R18, [R1+0xfb8] ;  /* 0x000fb80001127983 */ /* 0x000ee20000300a00 */
[----:B-1----:R-:W3:Y:S02]  /*14720*/  LDL.LU.64 R16, [R1+0xfb0] ;  /* 0x000fb00001107983 */ /* 0x002ee40000300a00 */
[----:B------:R2:W-:Y:S02]  /*14730*/  STL [R1+0xf14], R5 ;  /* 0x000f140501007387 */ /* 0x0005e40000100800 */
[----:B------:R4:W-:Y:S02]  /*14740*/  STL [R1+0xf10], R4 ;  /* 0x000f100401007387 */ /* 0x0009e40000100800 */
[----:B------:R-:W-:Y:S02]  /*14750*/  IMAD.MOV.U32 R6, RZ, RZ, R3 ;  /* 0x000000ffff067224 */ /* 0x000fe400078e0003 */
[----:B------:R-:W-:-:S02]  /*14760*/  IMAD.MOV.U32 R7, RZ, RZ, R2 ;  /* 0x000000ffff077224 */ /* 0x000fc400078e0002 */
[----:B--2---:R-:W-:Y:S02]  /*14770*/  IMAD.MOV.U32 R5, RZ, RZ, R28 ;  /* 0x000000ffff057224 */ /* 0x004fe400078e001c */
[----:B----4-:R-:W-:Y:S01]  /*14780*/  IMAD.MOV.U32 R4, RZ, RZ, R0 ;  /* 0x000000ffff047224 */ /* 0x010fe200078e0000 */
[----:B------:R-:W-:Y:S01]  /*14790*/  HMMA.16816.F32.BF16 R24, R20, R14, R24 ;  /* 0x0000000e1418723c */ /* 0x000fe20000041818 */
[----:B------:R-:W2:Y:S07]  /*147a0*/  LDL.LU R0, [R1+0xfa8] ;  /* 0x000fa80001007983 */ /* 0x000eae0000300800 */
[----:B---3--:R-:W-:Y:S01]  /*147b0*/  HMMA.16816.F32.BF16 R8, R8, R16, R4 ;  /* 0x000000100808723c */ /* 0x008fe20000041804 */
[----:B------:R-:W0:Y:S11]  /*147c0*/  LDSM.16.MT88.4 R4, [R29+0x18300] ;  /* 0x018300001d04783b */ /* 0x000e360000004200 */
[----:B------:R-:W-:Y:S11]  /*147d0*/  @!UPT UIADD3 URZ, URZ, URZ, URZ ;  /* 0x0000003f3f3ff290 */ /* 0x000ff6000fffe03f */
[----:B------:R1:W-:Y:S01]  /*147e0*/  STL.64 [R1+0x80], R8 ;  /* 0x0000800801007387 */ /* 0x0003e20000100a00 */
[----:B------:R-:W-:Y:S02]  /*147f0*/  STL [R1+0x88], R10 ;  /* 0x0000880a01007387 */ /* 0x000fe40000100800 */
[----:B-1----:R-:W-:Y:S02]  /*14800*/  IMAD.MOV.U32 R9, RZ, RZ, R26 ;  /* 0x000000ffff097224 */ /* 0x002fe400078e001a */
[----:B------:R-:W-:Y:S01]  /*14810*/  IMAD.MOV.U32 R8, RZ, RZ, R25 ;  /* 0x000000ffff087224 */ /* 0x000fe200078e0019 */
[----:B0-----:R-:W-:Y:S01]  /*14820*/  STL.64 [R1+0x70], R4 ;  /* 0x0000700401007387 */ /* 0x001fe20000100a00 */
[----:B------:R0:W-:Y:S02]  /*14830*/  STL.64 [R1+0x78], R6 ;  /* 0x0000780601007387 */ /* 0x0001e40000100a00 */
[----:B0-----:R-:W-:Y:S02]  /*14840*/  IMAD.MOV.U32 R7, RZ, RZ, R27 ;  /* 0x000000ffff077224 */ /* 0x001fe400078e001b */
[----:B------:R-:W-:Y:S01]  /*14850*/  IMAD.MOV.U32 R6, RZ, RZ, R24 ;  /* 0x000000ffff067224 */ /* 0x000fe200078e0018 */
[----:B------:R-:W3:Y:S01]  /*14860*/  LDL.LU.64 R26, [R1+0xfa0] ;  /* 0x000fa000011a7983 */ /* 0x000ee20000300a00 */
[----:B------:R-:W3:Y:S02]  /*14870*/  LDL.LU.64 R24, [R1+0xf98] ;  /* 0x000f980001187983 */ /* 0x000ee40000300a00 */
[----:B------:R-:W-:-:S05]  /*14880*/  IMAD.MOV.U32 R10, RZ, RZ, R11 ;  /* 0x000000ffff0a7224 */ /* 0x000fca00078e000b */
[----:B------:R-:W-:Y:S01]  /*14890*/  STL [R1+0xf20], R10 ;  /* 0x000f200a01007387 */ /* 0x000fe20000100800 */
[----:B------:R0:W-:Y:S03]  /*148a0*/  STL.64 [R1+0xf18], R8 ;  /* 0x000f180801007387 */ /* 0x0001e60000100a00 */
[----:B0-----:R-:W4:Y:S01]  /*148b0*/  LDL.LU.64 R8, [R1+0x60] ;  /* 0x0000600001087983 */ /* 0x001f220000300a00 */
[----:B------:R-:W4:Y:S01]  /*148c0*/  LDL.LU.64 R10, [R1+0x68] ;  /* 0x00006800010a7983 */ /* 0x000f220000300a00 */
[----:B---3--:R-:W-:Y:S02]  /*148d0*/  HMMA.16816.F32.BF16 R20, R20, R18, R24 ;  /* 0x000000121414723c */ /* 0x008fe40000041818 */
[----:B------:R-:W3:Y:S01]  /*148e0*/  LDL.LU.64 R26, [R1+0xf90] ;  /* 0x000f9000011a7983 */ /* 0x000ee20000300a00 */
[----:B------:R-:W3:Y:S11]  /*148f0*/  LDL.LU.64 R24, [R1+0xf88] ;  /* 0x000f880001187983 */ /* 0x000ef60000300a00 */
[----:B------:R-:W-:Y:S10]  /*14900*/  @!UPT UIADD3 URZ, URZ, URZ, URZ ;  /* 0x0000003f3f3ff290 */ /* 0x000ff4000fffe03f */
[----:B------:R-:W-:Y:S02]  /*14910*/  IMAD.MOV.U32 R17, RZ, RZ, R22 ;  /* 0x000000ffff117224 */ /* 0x000fe400078e0016 */
[----:B------:R-:W-:Y:S02]  /*14920*/  IMAD.MOV.U32 R16, RZ, RZ, R23 ;  /* 0x000000ffff107224 */ /* 0x000fe400078e0017 */
[----:B------:R-:W-:Y:S02]  /*14930*/  IMAD.MOV.U32 R5, RZ, RZ, R20 ;  /* 0x000000ffff057224 */ /* 0x000fe400078e0014 */
[----:B------:R-:W-:Y:S01]  /*14940*/  IMAD.MOV.U32 R4, RZ, RZ, R21 ;  /* 0x000000ffff047224 */ /* 0x000fe200078e0015 */
[----:B------:R-:W3:Y:S01]  /*14950*/  LDL.LU.64 R22, [R1+0xf80] ;  /* 0x000f800001167983 */ /* 0x000ee20000300a00 */
[----:B------:R-:W3:Y:S02]  /*14960*/  LDL.LU.64 R20, [R1+0xf78] ;  /* 0x000f780001147983 */ /* 0x000ee40000300a00 */
[C---:B---3--:R-:W-:Y:S11]  /*14970*/  HMMA.16816.F32.BF16 R24, R20.reuse, R14, R24 ;  /* 0x0000000e1418723c */ /* 0x048ff60000041818 */
[----:B------:R-:W-:Y:S11]  /*14980*/  @!UPT UIADD3 URZ, URZ, URZ, URZ ;  /* 0x0000003f3f3ff290 */ /* 0x000ff6000fffe03f */
[----:B------:R-:W-:Y:S01]  /*14990*/  @!UPT UIADD3 URZ, URZ, URZ, URZ ;  /* 0x0000003f3f3ff290 */ /* 0x000fe2000fffe03f */
[----:B------:R-:W-:Y:S01]  /*149a0*/  STL.64 [R1+0x50], R24 ;  /* 0x0000501801007387 */ /* 0x000fe20000100a00 */
[----:B------:R0:W-:Y:S03]  /*149b0*/  STL.64 [R1+0x58], R26 ;  /* 0x0000581a01007387 */ /* 0x0001e60000100a00 */
[----:B0-----:R-:W3:Y:S01]  /*149c0*/  LDL.LU.64 R26, [R1+0xf70] ;  /* 0x000f7000011a7983 */ /* 0x001ee20000300a00 */
[----:B------:R-:W3:Y:S02]  /*149d0*/  LDL.LU.64 R24, [R1+0xf68] ;  /* 0x000f680001187983 */ /* 0x000ee40000300a00 */
[----:B---3--:R-:W-:Y:S01]  /*149e0*/  HMMA.16816.F32.BF16 R20, R20, R18, R24 ;  /* 0x000000121414723c */ /* 0x008fe20000041818 */
[----:B------:R-:W3:Y:S01]  /*149f0*/  LDL.LU.64 R26, [R1+0xf60] ;  /* 0x000f6000011a7983 */ /* 0x000ee20000300a00 */
[----:B------:R-:W3:Y:S11]  /*14a00*/  LDL.LU.64 R24, [R1+0xf58] ;  /* 0x000f580001187983 */ /* 0x000ef60000300a00 */
[----:B------:R-:W-:Y:S10]  /*14a10*/  @!UPT UIADD3 URZ, URZ, URZ, URZ ;  /* 0x0000003f3f3ff290 */ /* 0x000ff4000fffe03f */
[----:B------:R-:W-:Y:S01]  /*14a20*/  STL.64 [R1+0xb0], R20 ;  /* 0x0000b01401007387 */ /* 0x000fe20000100a00 */
[----:B------:R0:W-:Y:S03]  /*14a30*/  STL.64 [R1+0xb8], R22 ;  /* 0x0000b81601007387 */ /* 0x0001e60000100a00 */
[----:B0-----:R-:W3:Y:S01]  /*14a40*/  LDL.LU.64 R22, [R1+0xf50] ;  /* 0x000f500001167983 */ /* 0x001ee20000300a00 */
        /* <DEDUP_REMOVED lines=9> */
[----:B------:R-:W4:Y:S01]  /*14ae0*/  LDL.LU.64 R22, [R1+0xf30] ;  /* 0x000f300001167983 */ /* 0x000f220000300a00 */
[----:B------:R-:W4:Y:S11]  /*14af0*/  LDL.LU.64 R20, [R1+0xf28] ;  /* 0x000f280001147983 */ /* 0x000f360000300a00 */
[----:B------:R-:W-:Y:S10]  /*14b00*/  @!UPT UIADD3 URZ, URZ, URZ, URZ ;  /* 0x0000003f3f3ff290 */ /* 0x000ff4000fffe03f */
[----:B------:R-:W-:Y:S01]  /*14b10*/  STL.64 [R1+0xa0], R24 ;  /* 0x0000a01801007387 */ /* 0x000fe20000100a00 */
[----:B------:R4:W-:Y:S02]  /*14b20*/  STL.64 [R1+0xa8], R26 ;  /* 0x0000a81a01007387 */ /* 0x0009e40000100a00 */
[----:B--2---:R-:W-:Y:S01]  /*14b30*/  IMAD.MOV.U32 R28, RZ, RZ, R0 ;  /* 0x000000ffff1c7224 */ /* 0x004fe200078e0000 */
[----:B----4-:R-:W-:Y:S07]  /*14b40*/  HMMA.16816.F32.BF16 R24, R8, R14, R20 ;  /* 0x0000000e0818723c */ /* 0x010fee0000041814 */
[----:B------:R-:W-:Y:S11]  /*14b50*/  IMAD.MOV.U32 R14, RZ, RZ, R11 ;  /* 0x000000ffff0e7224 */ /* 0x000ff600078e000b */
[----:B------:R-:W-:Y:S06]  /*14b60*/  @!UPT UIADD3 URZ, URZ, URZ, URZ ;  /* 0x0000003f3f3ff290 */ /* 0x000fec000fffe03f */
[----:B------:R-:W-:Y:S02]  /*14b70*/  IMAD.MOV.U32 R11, RZ, RZ, R24 ;  /* 0x000000ffff0b7224 */ /* 0x000fe400078e0018 */
[----:B------:R-:W-:Y:S02]  /*14b80*/  IMAD.MOV.U32 R3, RZ, RZ, R25 ;  /* 0x000000ffff037224 */ /* 0x000fe400078e0019 */
[----:B------:R-:W-:Y:S02]  /*14b90*/  IMAD.MOV.U32 R2, RZ, RZ, R26 ;  /* 0x000000ffff027224 */ /* 0x000fe400078e001a */
[----:B------:R-:W-:Y:S02]  /*14ba0*/  IMAD.MOV.U32 R0, RZ, RZ, R27 ;  /* 0x000000ffff007224 */ /* 0x000fe400078e001b */
[----:B------:R-:W0:Y:S01]  /*14bb0*/  LDSM.16.MT88.4 R24, [R29+0x1c000] ;  /* 0x01c000001d18783b */ /* 0x000e220000004200 */
[----:B------:R-:W-:Y:S02]  /*14bc0*/  IMAD.MOV.U32 R15, RZ, RZ, R10 ;  /* 0x000000ffff0f7224 */ /* 0x000fe400078e000a */
[----:B------:R-:W-:-:S02]  /*14bd0*/  IMAD.MOV.U32 R21, RZ, RZ, R8 ;  /* 0x000000ffff157224 */ /* 0x000fc400078e0008 */
[----:B------:R-:W-:Y:S01]  /*14be0*/  IMAD.MOV.U32 R20, RZ, RZ, R9 ;  /* 0x000000ffff147224 */ /* 0x000fe200078e0009 */
[----:B------:R-:W2:Y:S01]  /*14bf0*/  LDL.LU R10, [R1+0xf20] ;  /* 0x000f2000010a7983 */ /* 0x000ea20000300800 */
[----:B------:R-:W3:Y:S02]  /*14c00*/  LDL.LU.64 R8, [R1+0xf18] ;  /* 0x000f180001087983 */ /* 0x000ee40000300a00 */
[----:B------:R-:W-:Y:S02]  /*14c10*/  STL [R1+0xef4], R3 ;  /* 0x000ef40301007387 */ /* 0x000fe40000100800 */
[----:B------:R-:W-:Y:S01]  /*14c20*/  STL [R1+0xef0], R11 ;  /* 0x000ef00b01007387 */ /* 0x000fe20000100800 */
[----:B0-----:R-:W-:Y:S01]  /*14c30*/  STL.64 [R1+0xe80], R26 ;  /* 0x000e801a01007387 */ /* 0x001fe20000100a00 */
[----:B------:R0:W-:Y:S02]  /*14c40*/  STL.64 [R1+0xe78], R24 ;  /* 0x000e781801007387 */ /* 0x0001e40000100a00 */
[----:B0-----:R-:W-:-:S02]  /*14c50*/  IMAD.MOV.U32 R24, RZ, RZ, R21 ;  /* 0x000000ffff187224 */ /* 0x001fc400078e0015 */
[----:B------:R-:W-:Y:S02]  /*14c60*/  IMAD.MOV.U32 R25, RZ, RZ, R20 ;  /* 0x000000ffff197224 */ /* 0x000fe400078e0014 */
[----:B------:R-:W0:Y:S01]  /*14c70*/  LDSM.16.MT88.4 R20, [R29+0x1c100] ;  /* 0x01c100001d14783b */ /* 0x000e220000004200 */
[----:B------:R-:W-:Y:S02]  /*14c80*/  IMAD.MOV.U32 R26, RZ, RZ, R15 ;  /* 0x000000ffff1a7224 */ /* 0x000fe400078e000f */
[----:B------:R-:W-:Y:S01]  /*14c90*/  IMAD.MOV.U32 R27, RZ, RZ, R14 ;  /* 0x000000ffff1b7224 */ /* 0x000fe200078e000e */
[----:B0-----:R0:W-:Y:S02]  /*14ca0*/  STL.64 [R1+0xe60], R22 ;  /* 0x000e601601007387 */ /* 0x0011e40000100a00 */
[----:B0-----:R-:W-:Y:S02]  /*14cb0*/  IMAD.MOV.U32 R22, RZ, RZ, R13 ;  /* 0x000000ffff167224 */ /* 0x001fe400078e000d */
[----:B------:R-:W-:-:S02]  /*14cc0*/  IMAD.MOV.U32 R23, RZ, RZ, R12 ;  /* 0x000000ffff177224 */ /* 0x000fc400078e000c */
[----:B------:R-:W0:Y:S04]  /*14cd0*/  LDSM.16.MT88.4 R12, [R29+0x1c200] ;  /* 0x01c200001d0c783b */ /* 0x000e280000004200 */
[----:B------:R1:W-:Y:S04]  /*14ce0*/  STL.64 [R1+0xe58], R20 ;  /* 0x000e581401007387 */ /* 0x0003e80000100a00 */
[----:B-1----:R-:W4:Y:S01]  /*14cf0*/  LDL.LU R20, [R1+0x40] ;  /* 0x0000400001147983 */ /* 0x002f220000300800 */
[----:B------:R-:W4:Y:S03]  /*14d00*/  LDL.LU R21, [R1+0x44] ;  /* 0x0000440001157983 */ /* 0x000f260000300800 */
[----:B0-----:R-:W-:Y:S01]  /*14d10*/  STL.64 [R1+0xe38], R14 ;  /* 0x000e380e01007387 */ /* 0x001fe20000100a00 */
[----:B------:R0:W-:Y:S03]  /*14d20*/  STL.64 [R1+0xe30], R12 ;  /* 0x000e300c01007387 */ /* 0x0001e60000100a00 */
[----:B0-----:R-:W3:Y:S01]  /*14d30*/  LDL.LU R12, [R1+0x80] ;  /* 0x00008000010c7983 */ /* 0x001ee20000300800 */
[----:B------:R-:W3:Y:S02]  /*14d40*/  LDL.LU R13, [R1+0x84] ;  /* 0x00008400010d7983 */ /* 0x000ee40000300800 */
[----:B------:R-:W3:Y:S02]  /*14d50*/  LDL.LU R14, [R1+0x88] ;  /* 0x00008800010e7983 */ /* 0x000ee40000300800 */
[----:B--2---:R-:W-:-:S07]  /*14d60*/  IMAD.MOV.U32 R15, RZ, RZ, R10 ;  /* 0x000000ffff0f7224 */ /* 0x004fce00078e000a */
[----:B---3--:R-:W-:Y:S11]  /*14d70*/  HMMA.16816.F32.BF16 R24, R24, R18, R12 ;  /* 0x000000121818723c */ /* 0x008ff6000004180c */
[----:B------:R-:W-:Y:S11]  /*14d80*/  @!UPT UIADD3 URZ, URZ, URZ, URZ ;  /* 0x0000003f3f3ff290 */ /* 0x000ff6000fffe03f */
[----:B------:R-:W-:Y:S01]  /*14d90*/  @!UPT UIADD3 URZ, URZ, URZ, URZ ;  /* 0x0000003f3f3ff290 */ /* 0x000fe2000fffe03f */
[----:B------:R0:W-:Y:S01]  /*14da0*/  STL.64 [R1+0x80], R24 ;  /* 0x0000801801007387 */ /* 0x0001e20000100a00 */
[----:B------:R1:W-:Y:S02]  /*14db0*/  STL [R1+0x88], R26 ;  /* 0x0000881a01007387 */ /* 0x0003e40000100800 */
[----:B------:R-:W-:Y:S01]  /*14dc0*/  IMAD.MOV.U32 R10, RZ, RZ, R27 ;  /* 0x000000ffff0a7224 */ /* 0x000fe200078e001b */
[----:B0-----:R-:W2:Y:S01]  /*14dd0*/  LDL.LU R24, [R1+0x70] ;  /* 0x0000700001187983 */ /* 0x001ea20000300800 */
[----:B------:R-:W2:Y:S02]  /*14de0*/  LDL.LU R25, [R1+0x74] ;  /* 0x0000740001197983 */ /* 0x000ea40000300800 */
[----:B-1----:R-:W3:Y:S02]  /*14df0*/  LDL.LU R26, [R1+0x78] ;  /* 0x00007800011a7983 */ /* 0x002ee40000300800 */
[----:B------:R-:W3:Y:S02]  /*14e00*/  LDL.LU R27, [R1+0x7c] ;  /* 0x00007c00011b7983 */ /* 0x000ee40000300800 */
[----:B---3--:R0:W-:Y:S02]  /*14e10*/  STL.64 [R1+0xeb0], R26 ;  /* 0x000eb01a01007387 */ /* 0x0081e40000100a00 */
[----:B0-----:R-:W-:-:S02]  /*14e20*/  IMAD.MOV.U32 R26, RZ, RZ, R17 ;  /* 0x000000ffff1a7224 */ /* 0x001fc400078e0011 */
[----:B------:R-:W-:Y:S02]  /*14e30*/  IMAD.MOV.U32 R27, RZ, RZ, R16 ;  /* 0x000000ffff1b7224 */ /* 0x000fe400078e0010 */
[----:B------:R-:W0:Y:S04]  /*14e40*/  LDSM.16.MT88.4 R16, [R29+0x1c300] ;  /* 0x01c300001d10783b */ /* 0x000e280000004200 */
[----:B--2---:R1:W-:Y:S02]  /*14e50*/  STL.64 [R1+0xea8], R24 ;  /* 0x000ea81801007387 */ /* 0x0043e40000100a00 */
[----:B-1----:R-:W-:Y:S02]  /*14e60*/  IMAD.MOV.U32 R24, RZ, RZ, R5 ;  /* 0x000000ffff187224 */ /* 0x002fe400078e0005 */
[----:B------:R-:W-:Y:S01]  /*14e70*/  IMAD.MOV.U32 R25, RZ, RZ, R4 ;  /* 0x000000ffff197224 */ /* 0x000fe200078e0004 */
[----:B------:R-:W2:Y:S01]  /*14e80*/  LDL.LU R5, [R1+0xf14] ;  /* 0x000f140001057983 */ /* 0x000ea20000300800 */
[----:B------:R-:W3:Y:S02]  /*14e90*/  LDL.LU R4, [R1+0xf10] ;  /* 0x000f100001047983 */ /* 0x000ee40000300800 */
[----:B------:R-:W-:Y:S01]  /*14ea0*/  STL [R1+0xe50], R28 ;  /* 0x000e501c01007387 */ /* 0x000fe20000100800 */
[----:B0-----:R-:W-:Y:S01]  /*14eb0*/  STL.64 [R1+0xe10], R18 ;  /* 0x000e101201007387 */ /* 0x001fe20000100a00 */
[----:B------:R0:W-:Y:S03]  /*14ec0*/  STL.64 [R1+0xe08], R16 ;  /* 0x000e081001007387 */ /* 0x0001e60000100a00 */
[----:B0-----:R-:W4:Y:S01]  /*14ed0*/  LDL.LU R16, [R1] ;  /* 0x0000000001107983 */ /* 0x001f220000300800 */
[----:B------:R-:W4:Y:S02]  /*14ee0*/  LDL.LU R17, [R1+0x4] ;  /* 0x0000040001117983 */ /* 0x000f240000300800 */
[----:B--2---:R-:W-:-:S02]  /*14ef0*/  IMAD.MOV.U32 R19, RZ, RZ, R5 ;  /* 0x000000ffff137224 */ /* 0x004fc400078e0005 */
[----:B---3--:R-:W-:Y:S02]  /*14f00*/  IMAD.MOV.U32 R18, RZ, RZ, R4 ;  /* 0x000000ffff127224 */ /* 0x008fe400078e0004 */
[----:B------:R-:W2:Y:S01]  /*14f10*/  LDL.LU R4, [R1+0xf0c] ;  /* 0x000f0c0001047983 */ /* 0x000ea20000300800 */
[----:B------:R-:W2:Y:S02]  /*14f20*/  LDL.LU R5, [R1+0xf08] ;  /* 0x000f080001057983 */ /* 0x000ea40000300800 */
[----:B------:R0:W-:Y:S02]  /*14f30*/  STL.64 [R1+0xed0], R18 ;  /* 0x000ed01201007387 */ /* 0x0001e40000100a00 */
[----:B0-----:R-:W-:Y:S01]  /*14f40*/  IMAD.MOV.U32 R18, RZ, RZ, R9 ;  /* 0x000000ffff127224 */ /* 0x001fe200078e0009 */
[----:B----4-:R0:W-:Y:S02]  /*14f50*/  STL.64 [R1+0xec8], R16 ;  /* 0x000ec81001007387 */ /* 0x0101e40000100a00 */
[----:B0-----:R-:W-:-:S02]  /*14f60*/  IMAD.MOV.U32 R16, RZ, RZ, R6 ;  /* 0x000000ffff107224 */ /* 0x001fc400078e0006 */
[----:B------:R-:W-:Y:S01]  /*14f70*/  IMAD.MOV.U32 R17, RZ, RZ, R8 ;  /* 0x000000ffff117224 */ /* 0x000fe200078e0008 */
[----:B------:R-:W3:Y:S01]  /*14f80*/  LDL.LU R6, [R1+0xf04] ;  /* 0x000f040001067983 */ /* 0x000ee20000300800 */
[----:B------:R-:W4:Y:S02]  /*14f90*/  LDL.LU R8, [R1+0xf00] ;  /* 0x000f000001087983 */ /* 0x000f240000300800 */
[----:B------:R-:W4:Y:S02]  /*14fa0*/  LDL.LU R9, [R1+0xefc] ;  /* 0x000efc0001097983 */ /* 0x000f240000300800 */
[----:B------:R-:W-:Y:S02]  /*14fb0*/  IMAD.MOV.U32 R19, RZ, RZ, R7 ;  /* 0x000000ffff137224 */ /* 0x000fe400078e0007 */
[----:B------:R-:W3:Y:S01]  /*14fc0*/  LDL.LU R7, [R1+0xef8] ;  /* 0x000ef80001077983 */ /* 0x000ee20000300800 */
[----:B------:R-:W3:Y:S02]  /*14fd0*/  LDL.LU R12, [R1+0x20] ;  /* 0x00002000010c7983 */ /* 0x000ee40000300800 */
[----:B------:R-:W3:Y:S02]  /*14fe0*/  LDL.LU R13, [R1+0x24] ;  /* 0x00002400010d7983 */ /* 0x000ee40000300800 */
[----:B------:R-:W3:Y:S01]  /*14ff0*/  LDL.LU R14, [R1+0x28] ;  /* 0x00002800010e7983 */ /* 0x000ee20000300800 */
[----:B------:R-:W3:Y:S01]  /*15000*/  LDL.LU R15, [R1+0x2c] ;  /* 0x00002c00010f7983 */ /* 0x000ee20000300800 */
[----:B------:R-:W-:Y:S01]  /*15010*/  STL [R1+0xcbc], R29 ;  /* 0x000cbc1d01007387 */ /* 0x000fe20000100800 */
[C---:B----4-:R-:W-:Y:S08]  /*15020*/  HMMA.16816.F32.BF16 R16, R20.reuse, R8, R16 ;  /* 0x000000081410723c */ /* 0x050ff00000041810 */
[----:B--2---:R-:W-:Y:S01]  /*15030*/  HMMA.16816.F32.BF16 R20, R20, R4, R24 ;  /* 0x000000041414723c */ /* 0x004fe20000041818 */
[----:B---3--:R-:W-:Y:S01]  /*15040*/  STL.64 [R1+0xee0], R6 ;  /* 0x000ee00601007387 */ /* 0x008fe20000100a00 */
[----:B------:R0:W-:Y:S03]  /*15050*/  STL.64 [R1+0xed8], R4 ;  /* 0x000ed80401007387 */ /* 0x0001e60000100a00 */
[----:B0-----:R-:W2:Y:S01]  /*15060*/  LDL.LU R4, [R1+0x50] ;  /* 0x0000500001047983 */ /* 0x001ea20000300800 */
[----:B------:R-:W2:Y:S02]  /*15070*/  LDL.LU R5, [R1+0x54] ;  /* 0x0000540001057983 */ /* 0x000ea40000300800 */
[----:B------:R-:W2:Y:S02]  /*15080*/  LDL.LU R6, [R1+0x58] ;  /* 0x0000580001067983 */ /* 0x000ea40000300800 */
[----:B------:R-:W2:Y:S06]  /*15090*/  LDL.LU R7, [R1+0x5c] ;  /* 0x00005c0001077983 */ /* 0x000eac0000300800 */
[----:B------:R-:W-:-:S02]  /*150a0*/  IMAD.MOV.U32 R3, RZ, RZ, R16 ;  /* 0x000000ffff037224 */ /* 0x000fc400078e0010 */
[----:B------:R-:W-:Y:S01]  /*150b0*/  IMAD.MOV.U32 R11, RZ, RZ, R17 ;  /* 0x000000ffff0b7224 */ /* 0x000fe200078e0011 */
[----:B------:R-:W3:Y:S01]  /*150c0*/  LDL.LU R16, [R1+0xb0] ;  /* 0x0000b00001107983 */ /* 0x000ee20000300800 */
[----:B------:R-:W-:Y:S02]  /*150d0*/  IMAD.MOV.U32 R29, RZ, RZ, R18 ;  /* 0x000000ffff1d7224 */ /* 0x000fe400078e0012 */
[----:B------:R-:W3:Y:S02]  /*150e0*/  LDL.LU R17, [R1+0xb4] ;  /* 0x0000b40001117983 */ /* 0x000ee40000300800 */
[----:B------:R-:W-:Y:S01]  /*150f0*/  IMAD.MOV.U32 R28, RZ, RZ, R19 ;  /* 0x000000ffff1c7224 */ /* 0x000fe200078e0013 */
[----:B------:R-:W3:Y:S01]  /*15100*/  LDL.LU R18, [R1+0xb8] ;  /* 0x0000b80001127983 */ /* 0x000ee20000300800 */
[----:B------:R-:W3:Y:S02]  /*15110*/  LDL.LU R19, [R1+0xbc] ;  /* 0x0000bc0001137983 */ /* 0x000ee40000300800 */
[----:B------:R-:W4:Y:S02]  /*15120*/  LDL.LU R24, [R1+0xa0] ;  /* 0x0000a00001187983 */ /* 0x000f240000300800 */
[----:B------:R-:W4:Y:S01]  /*15130*/  LDL.LU R25, [R1+0xa4] ;  /* 0x0000a40001197983 */ /* 0x000f220000300800 */
[----:B------:R-:W2:Y:S01]  /*15140*/  LDL.LU R26, [R1+0xa8] ;  /* 0x0000a800011a7983 */ /* 0x000ea20000300800 */
[----:B------:R-:W2:Y:S03]  /*15150*/  LDL.LU R27, [R1+0xac] ;  /* 0x0000ac00011b7983 */ /* 0x000ea60000300800 */
[----:B--2---:R-:W-:Y:S01]  /*15160*/  STL.64 [R1+0xec0], R26 ;  /* 0x000ec01a01007387 */ /* 0x004fe20000100a00 */
[----:B----4-:R0:W-:Y:S03]  /*15170*/  STL.64 [R1+0xeb8], R24 ;  /* 0x000eb81801007387 */ /* 0x0101e60000100a00 */
        /* <DEDUP_REMOVED lines=10> */
[----:B------:R-:W4:Y:S01]  /*15220*/  LDL.LU R3, [R1+0xef4] ;  /* 0x000ef40001037983 */ /* 0x000f220000300800 */
[----:B------:R-:W2:Y:S02]  /*15230*/  LDL.LU R11, [R1+0xef0] ;  /* 0x000ef000010b7983 */ /* 0x000ea40000300800 */
[----:B------:R-:W-:Y:S01]  /*15240*/  STL.64 [R1+0xe90], R22 ;  /* 0x000e901601007387 */ /* 0x000fe20000100a00 */
[----:B------:R0:W-:Y:S04]  /*15250*/  STL.64 [R1+0xe88], R20 ;  /* 0x000e881401007387 */ /* 0x0001e80000100a00 */
[----:B0-----:R-:W2:Y:S01]  /*15260*/  LDL.LU R20, [R1+0x80] ;  /* 0x0000800001147983 */ /* 0x001ea20000300800 */
[----:B------:R-:W2:Y:S02]  /*15270*/  LDL.LU R21, [R1+0x84] ;  /* 0x0000840001157983 */ /* 0x000ea40000300800 */
[----:B------:R-:W2:Y:S01]  /*15280*/  LDL.LU R22, [R1+0x88] ;  /* 0x0000880001167983 */ /* 0x000ea20000300800 */
[----:B------:R-:W-:Y:S01]  /*15290*/  HMMA.16816.F32.BF16 R4, R12, R8, R4 ;  /* 0x000000080c04723c */ /* 0x000fe20000041804 */
[----:B------:R-:W-:-:S02]  /*152a0*/  IMAD.MOV.U32 R23, RZ, RZ, R10 ;  /* 0x000000ffff177224 */ /* 0x000fc400078e000a */
[----:B------:R-:W3:Y:S11]  /*152b0*/  LDL.LU R10, [R1+0xeec] ;  /* 0x000eec00010a7983 */ /* 0x000ef60000300800 */
[----:B------:R-:W-:Y:S10]  /*152c0*/  @!UPT UIADD3 URZ, URZ, URZ, URZ ;  /* 0x0000003f3f3ff290 */ /* 0x000ff4000fffe03f */
[----:B------:R-:W-:Y:S01]  /*152d0*/  IMAD.MOV.U32 R28, RZ, RZ, R4 ;  /* 0x000000ffff1c7224 */ /* 0x000fe200078e0004 */
[----:B--2---:R0:W-:Y:S01]  /*152e0*/  STL.64 [R1+0xea0], R22 ;  /* 0x000ea01601007387 */ /* 0x0041e20000100a00 */
[----:B------:R1:W-:Y:S02]  /*152f0*/  STL.64 [R1+0xe98], R20 ;  /* 0x000e981401007387 */ /* 0x0003e40000100a00 */
[----:B0-----:R-:W-:Y:S02]  /*15300*/  IMAD.MOV.U32 R22, RZ, RZ, R2 ;  /* 0x000000ffff167224 */ /* 0x001fe400078e0002 */
[----:B-1----:R-:W-:Y:S02]  /*15310*/  IMAD.MOV.U32 R20, RZ, RZ, R11 ;  /* 0x000000ffff147224 */ /* 0x002fe400078e000b */
[----:B------:R-:W-:Y:S01]  /*15320*/  IMAD.MOV.U32 R23, RZ, RZ, R0 ;  /* 0x000000ffff177224 */ /* 0x000fe200078e0000 */
[----:B------:R-:W2:Y:S01]  /*15330*/  LDL.LU R11, [R1+0xee8] ;  /* 0x000ee800010b7983 */ /* 0x000ea20000300800 */
[----:B----4-:R-:W-:-:S02]  /*15340*/  IMAD.MOV.U32 R21, RZ, RZ, R3 ;  /* 0x000000ffff157224 */ /* 0x010fc400078e0003 */
[----:B------:R-:W-:Y:S02]  /*15350*/  IMAD.MOV.U32 R2, RZ, RZ, R6 ;  /* 0x000000ffff027224 */ /* 0x000fe400078e0006 */
[----:B------:R-:W-:Y:S02]  /*15360*/  IMAD.MOV.U32 R0, RZ, RZ, R7 ;  /* 0x000000ffff007224 */ /* 0x000fe400078e0007 */
[----:B------:R-:W-:Y:S01]  /*15370*/  IMAD.MOV.U32 R3, RZ, RZ, R5 ;  /* 0x000000ffff037224 */ /* 0x000fe200078e0005 */
[----:B------:R-:W4:Y:S01]  /*15380*/  LDL.LU.64 R6, [R1+0xee0] ;  /* 0x000ee00001067983 */ /* 0x000f220000300a00 */
[----:B------:R-:W3:Y:S02]  /*15390*/  LDL.LU.64 R4, [R1+0xed8] ;  /* 0x000ed80001047983 */ /* 0x000ee40000300a00 */
[----:B---3--:R-:W-:Y:S01]  /*153a0*/  HMMA.16816.F32.BF16 R12, R12, R4, R16 ;  /* 0x000000040c0c723c */ /* 0x008fe20000041810 */
[----:B------:R-:W3:Y:S01]  /*153b0*/  LDL.LU.64 R18, [R1+0xed0] ;  /* 0x000ed00001127983 */ /* 0x000ee20000300a00 */
[----:B------:R-:W3:Y:S11]  /*153c0*/  LDL.LU.64 R16, [R1+0xec8] ;  /* 0x000ec80001107983 */ /* 0x000ef60000300a00 */
[----:B------:R-:W-:Y:S10]  /*153d0*/  @!UPT UIADD3 URZ, URZ, URZ, URZ ;  /* 0x0000003f3f3ff290 */ /* 0x000ff4000fffe03f */
[----:B------:R0:W-:Y:S01]  /*153e0*/  STL.64 [R1+0xe48], R14 ;  /* 0x000e480e01007387 */ /* 0x0001e20000100a00 */
[----:B------:R1:W-:Y:S02]  /*153f0*/  STL.64 [R1+0xe40], R12 ;  /* 0x000e400c01007387 */ /* 0x0003e40000100a00 */
[----:B0-----:R-:W-:Y:S02]  /*15400*/  IMAD.MOV.U32 R14, RZ, RZ, R2 ;  /* 0x000000ffff0e7224 */ /* 0x001fe400078e0002 */
[----:B------:R-:W-:Y:S02]  /*15410*/  IMAD.MOV.U32 R15, RZ, RZ, R0 ;  /* 0x000000ffff0f7224 */ /* 0x000fe400078e0000 */
[----:B-1----:R-:W-:Y:S02]  /*15420*/  IMAD.MOV.U32 R12, RZ, RZ, R28 ;  /* 0x000000ffff0c7224 */ /* 0x002fe400078e001c */
[----:B------:R-:W-:Y:S01]  /*15430*/  IMAD.MOV.U32 R13, RZ, RZ, R3 ;  /* 0x000000ffff0d7224 */ /* 0x000fe200078e0003 */
        /* <DEDUP_REMOVED lines=8> */
[----:B------:R-:W3:Y:S02]  /*154c0*/  LDL.LU.64 R24, [R1+0xeb8] ;  /* 0x000eb80001187983 */ /* 0x000ee40000300a00 */
[----:B---3--:R-:W-:Y:S01]  /*154d0*/  HMMA.16816.F32.BF16 R16, R16, R4, R24 ;  /* 0x000000041010723c */ /* 0x008fe20000041818 */
[----:B------:R-:W3:Y:S01]  /*154e0*/  LDL.LU.64 R26, [R1+0xeb0] ;  /* 0x000eb000011a7983 */ /* 0x000ee20000300a00 */
[----:B------:R-:W3:Y:S11]  /*154f0*/  LDL.LU.64 R24, [R1+0xea8] ;  /* 0x000ea80001187983 */ /* 0x000ef60000300a00 */
[----:B------:R-:W-:Y:S10]  /*15500*/  @!UPT UIADD3 URZ, URZ, URZ, URZ ;  /* 0x0000003f3f3ff290 */ /* 0x000ff4000fffe03f */
[----:B------:R-:W-:Y:S01]  /*15510*/  STL.64 [R1+0xe20], R18 ;  /* 0x000e201201007387 */ /* 0x000fe20000100a00 */
[----:B------:R0:W-:Y:S02]  /*15520*/  STL.64 [R1+0xe18], R16 ;  /* 0x000e181001007387 */ /* 0x0001e40000100a00 */
[----:B0-----:R-:W-:Y:S01]  /*15530*/  IMAD.MOV.U32 R16, RZ, RZ, R28 ;  /* 0x000000ffff107224 */ /* 0x001fe200078e001c */
[----:B---3--:R-:W-:Y:S11]  /*15540*/  HMMA.16816.F32.BF16 R20, R24, R8, R20 ;  /* 0x000000081814723c */ /* 0x008ff60000041814 */
[----:B------:R-:W-:Y:S11]  /*15550*/  @!UPT UIADD3 URZ, URZ, URZ, URZ ;  /* 0x0000003f3f3ff290 */ /* 0x000ff6000fffe03f */
[----:B------:R-:W-:Y:S01]  /*15560*/  @!UPT UIADD3 URZ, URZ, URZ, URZ ;  /* 0x0000003f3f3ff290 */ /* 0x000fe2000fffe03f */
[----:B------:R0:W-:Y:S01]  /*15570*/  STL [R1+0x10], R20 ;  /* 0x0000101401007387 */ /* 0x0001e20000100800 */
[----:B------:R-:W-:Y:S02]  /*15580*/  IMAD.MOV.U32 R9, RZ, RZ, R22 ;  /* 0x000000ffff097224 */ /* 0x000fe400078e0016 */
[----:B------:R-:W-:Y:S02]  /*15590*/  IMAD.MOV.U32 R8, RZ, RZ, R23 ;  /* 0x000000ffff087224 */ /* 0x000fe400078e0017 */
[----:B------:R-:W-:Y:S01]  /*155a0*/  IMAD.MOV.U32 R28, RZ, RZ, R21 ;  /* 0x000000ffff1c7224 */ /* 0x000fe200078e0015 */
[----:B------:R-:W3:Y:S04]  /*155b0*/  LDL.LU.64 R22, [R1+0xea0] ;  /* 0x000ea00001167983 */ /* 0x000ee80000300a00 */
[----:B0-----:R-:W3:Y:S01]  /*155c0*/  LDL.LU.64 R20, [R1+0xe98] ;  /* 0x000e980001147983 */ /* 0x001ee20000300a00 */
[----:B------:R-:W-:-:S02]  /*155d0*/  IMAD.MOV.U32 R17, RZ, RZ, R3 ;  /* 0x000000ffff117224 */ /* 0x000fc400078e0003 */
[----:B------:R-:W-:Y:S02]  /*155e0*/  IMAD.MOV.U32 R18, RZ, RZ, R2 ;  /* 0x000000ffff127224 */ /* 0x000fe400078e0002 */
[----:B------:R-:W-:Y:S01]  /*155f0*/  IMAD.MOV.U32 R19, RZ, RZ, R0 ;  /* 0x000000ffff137224 */ /* 0x000fe200078e0000 */
[----:B---3--:R-:W-:Y:S01]  /*15600*/  HMMA.16816.F32.BF16 R24, R24, R4, R20 ;  /* 0x000000041818723c */ /* 0x008fe20000041814 */
[----:B------:R-:W2:Y:S01]  /*15610*/  LDL.LU.64 R22, [R1+0xe90] ;  /* 0x000e900001167983 */ /* 0x000ea20000300a00 */
[----:B------:R-:W2:Y:S11]  /*15620*/  LDL.LU.64 R20, [R1+0xe88] ;  /* 0x000e880001147983 */ /* 0x000eb60000300a00 */
[----:B------:R-:W-:Y:S11]  /*15630*/  @!UPT UIADD3 URZ, URZ, URZ, URZ ;  /* 0x0000003f3f3ff290 */ /* 0x000ff6000fffe03f */
[----:B------:R-:W-:Y:S02]  /*15640*/  IMAD.MOV.U32 R3, RZ, RZ, R26 ;  /* 0x000000ffff037224 */ /* 0x000fe400078e001a */
[----:B------:R-:W-:Y:S02]  /*15650*/  IMAD.MOV.U32 R2, RZ, RZ, R27 ;  /* 0x000000ffff027224 */ /* 0x000fe400078e001b */
[----:B------:R-:W-:Y:S02]  /*15660*/  IMAD.MOV.U32 R0, RZ, RZ, R24 ;  /* 0x000000ffff007224 */ /* 0x000fe400078e0018 */
[----:B------:R-:W-:Y:S01]  /*15670*/  IMAD.MOV.U32 R29, RZ, RZ, R25 ;  /* 0x000000ffff1d7224 */ /* 0x000fe200078e0019 */
[----:B------:R-:W2:Y:S01]  /*15680*/  LDL.LU.64 R26, [R1+0xe80] ;  /* 0x000e8000011a7983 */ /* 0x000ea20000300a00 */
[----:B------:R-:W2:Y:S02]  /*15690*/  LDL.LU.64 R24, [R1+0xe78] ;  /* 0x000e780001187983 */ /* 0x000ea40000300a00 */
[----:B------:R-:W3:Y:S01]  /*156a0*/  LDL.LU.64 R4, [R1+0x120] ;  /* 0x0001200001047983 */ /* 0x000ee20000300a00 */
[C---:B--2---:R-:W-:Y:S11]  /*156b0*/  HMMA.16816.F32.BF16 R20, R24.reuse, R10, R20 ;  /* 0x0000000a1814723c */ /* 0x044ff60000041814 */
        /* <DEDUP_REMOVED lines=9> */
[----:B------:R-:W-:Y:S10]  /*15750*/  @!UPT UIADD3 URZ, URZ, URZ, URZ ;  /* 0x0000003f3f3ff290 */ /* 0x000ff4000fffe03f */
[----:B------:R0:W-:Y:S01]  /*15760*/  STL.64 [R1+0x160], R24 ;  /* 0x0001601801007387 */ /* 0x0001e20000100a00 */
[----:B------:R1:W-:Y:S03]  /*15770*/  STL.64 [R1+0x168], R26 ;  /* 0x0001681a01007387 */ /* 0x0003e60000100a00 */
[----:B0-----:R-:W4:Y:S01]  /*15780*/  LDL.LU R24, [R1+0x10] ;  /* 0x0000100001187983 */ /* 0x001f220000300800 */
[----:B------:R-:W-:Y:S02]  /*15790*/  IMAD.MOV.U32 R25, RZ, RZ, R28 ;  /* 0x000000ffff197224 */ /* 0x000fe400078e001c */
[----:B------:R-:W3:Y:S02]  /*157a0*/  LDL.LU R28, [R1+0xe50] ;  /* 0x000e5000011c7983 */ /* 0x000ee40000300800 */
[----:B-1----:R-:W-:Y:S01]  /*157b0*/  IMAD.MOV.U32 R27, RZ, RZ, R8 ;  /* 0x000000ffff1b7224 */ /* 0x002fe200078e0008 */
[C---:B--2---:R-:W-:Y:S11]  /*157c0*/  HMMA.16816.F32.BF16 R12, R20.reuse, R10, R12 ;  /* 0x0000000a140c723c */ /* 0x044ff6000004180c */
[----:B------:R-:W-:Y:S11]  /*157d0*/  @!UPT UIADD3 URZ, URZ, URZ, URZ ;  /* 0x0000003f3f3ff290 */ /* 0x000ff6000fffe03f */
[----:B------:R-:W-:Y:S01]  /*157e0*/  @!UPT UIADD3 URZ, URZ, URZ, URZ ;  /* 0x0000003f3f3ff290 */ /* 0x000fe2000fffe03f */
[----:B------:R-:W-:Y:S01]  /*157f0*/  STL.64 [R1+0x150], R12 ;  /* 0x0001500c01007387 */ /* 0x000fe20000100a00 */
[----:B------:R0:W-:Y:S02]  /*15800*/  STL.64 [R1+0x158], R14 ;  /* 0x0001580e01007387 */ /* 0x0001e40000100a00 */
[----:B------:R-:W-:Y:S01]  /*15810*/  IMAD.MOV.U32 R8, RZ, RZ, R12 ;  /* 0x000000ffff087224 */ /* 0x000fe200078e000c */
[----:B0-----:R-:W2:Y:S01]  /*15820*/  LDL.LU.64 R14, [R1+0xe48] ;  /* 0x000e4800010e7983 */ /* 0x001ea20000300a00 */
[----:B------:R-:W2:Y:S03]  /*15830*/  LDL.LU.64 R12, [R1+0xe40] ;  /* 0x000e4000010c7983 */ /* 0x000ea60000300a00 */
[----:B------:R-:W-:Y:S01]  /*15840*/  STL [R1+0xcc0], R8 ;  /* 0x000cc00801007387 */ /* 0x000fe20000100800 */
[----:B--2---:R-:W-:Y:S01]  /*15850*/  HMMA.16816.F32.BF16 R20, R20, R6, R12 ;  /* 0x000000061414723c */ /* 0x004fe2000004180c */
[----:B------:R-:W2:Y:S01]  /*15860*/  LDL.LU.64 R14, [R1+0xe38] ;  /* 0x000e3800010e7983 */ /* 0x000ea20000300a00 */
[----:B------:R-:W2:Y:S02]  /*15870*/  LDL.LU.64 R12, [R1+0xe30] ;  /* 0x000e3000010c7983 */ /* 0x000ea40000300a00 */
[----:B------:R-:W-:Y:S11]  /*15880*/  IMAD.MOV.U32 R26, RZ, RZ, R9 ;  /* 0x000000ffff1a7224 */ /* 0x000ff600078e0009 */
[----:B------:R-:W-:Y:S09]  /*15890*/  @!UPT UIADD3 URZ, URZ, URZ, URZ ;  /* 0x0000003f3f3ff290 */ /* 0x000ff2000fffe03f */
[----:B------:R-:W-:Y:S01]  /*158a0*/  IMAD.MOV.U32 R9, RZ, RZ, R20 ;  /* 0x000000ffff097224 */ /* 0x000fe200078e0014 */
[----:B------:R0:W-:Y:S01]  /*158b0*/  STL.64 [R1+0x130], R20 ;  /* 0x0001301401007387 */ /* 0x0001e20000100a00 */
[----:B------:R-:W-:Y:S02]  /*158c0*/  STL.64 [R1+0x138], R22 ;  /* 0x0001381601007387 */ /* 0x000fe40000100a00 */
[----:B0-----:R-:W-:Y:S02]  /*158d0*/  IMAD.MOV.U32 R20, RZ, RZ, R0 ;  /* 0x000000ffff147224 */ /* 0x001fe400078e0000 */
[----:B------:R-:W3:Y:S01]  /*158e0*/  LDL.LU R0, [R1+0xe28] ;  /* 0x000e280001007983 */ /* 0x000ee20000300800 */
[----:B------:R0:W-:Y:S03]  /*158f0*/  STL [R1+0xcc4], R9 ;  /* 0x000cc40901007387 */ /* 0x0001e60000100800 */
[----:B0-----:R-:W3:Y:S01]  /*15900*/  LDL.LU.64 R8, [R1+0x118] ;  /* 0x0001180001087983 */ /* 0x001ee20000300a00 */
        /* <DEDUP_REMOVED lines=8> */
[----:B------:R-:W4:Y:S01]  /*15990*/  LDL.LU.64 R18, [R1+0xe10] ;  /* 0x000e100001127983 */ /* 0x000f220000300a00 */
[----:B------:R-:W4:Y:S02]  /*159a0*/  LDL.LU.64 R16, [R1+0xe08] ;  /* 0x000e080001107983 */ /* 0x000f240000300a00 */
[----:B------:R-:W-:-:S02]  /*159b0*/  IMAD.MOV.U32 R22, RZ, RZ, R3 ;  /* 0x000000ffff167224 */ /* 0x000fc400078e0003 */
[----:B------:R-:W-:-:S04]  /*159c0*/  IMAD.MOV.U32 R3, RZ, RZ, c[0x0][0x188] ;  /* 0x00006200ff037624 */ /* 0x000fc800078e00ff */
[----:B------:R-:W-:Y:S02]  /*159d0*/  IMAD.SHL.U32 R3, R3, 0x80, RZ ;  /* 0x0000008003037824 */ /* 0x000fe400078e00ff */
[----:B------:R-:W-:Y:S02]  /*159e0*/  IMAD.MOV.U32 R21, RZ, RZ, R29 ;  /* 0x000000ffff157224 */ /* 0x000fe400078e001d */
[----:B------:R-:W-:Y:S02]  /*159f0*/  IMAD.MOV.U32 R23, RZ, RZ, R2 ;  /* 0x000000ffff177224 */ /* 0x000fe400078e0002 */
[----:B------:R-:W-:-:S05]  /*15a00*/  IMAD.SHL.U32 R3, R3, 0x2, RZ ;  /* 0x0000000203037824 */ /* 0x000fca00078e00ff */
[-C--:B---3--:R-:W-:Y:S02]  /*15a10*/  IADD3 R2, P0, R4, R3.reuse, RZ ;  /* 0x0000000304027210 */ /* 0x088fe40007f1e0ff */
[----:B------:R-:W-:Y:S01]  /*15a20*/  STL.64 [R1+0x40], R12 ;  /* 0x0000400c01007387 */ /* 0x000fe20000100a00 */
[----:B------:R0:W-:Y:S01]  /*15a30*/  STL.64 [R1+0x48], R14 ;  /* 0x0000480e01007387 */ /* 0x0001e20000100a00 */
[----:B------:R-:W-:Y:S01]  /*15a40*/  IADD3 R3, P1, R8, R3, RZ ;  /* 0x0000000308037210 */ /* 0x000fe20007f3e0ff */
[----:B------:R-:W-:Y:S02]  /*15a50*/  IMAD.X R4, R5, 0x1, R0, P0 ;  /* 0x0000000105047824 */ /* 0x000fe400000e0600 */
[----:B0-----:R-:W-:-:S05]  /*15a60*/  IMAD.MOV.U32 R15, RZ, RZ, R14 ;  /* 0x000000ffff0f7224 */ /* 0x001fca00078e000e */
[----:B------:R0:W-:Y:S01]  /*15a70*/  STL [R1+0xcc8], R15 ;  /* 0x000cc80f01007387 */ /* 0x0001e20000100800 */
[----:B------:R-:W-:Y:S01]  /*15a80*/  IADD3 R28, R28, 0x1, RZ ;  /* 0x000000011c1c7810 */ /* 0x000fe20007ffe0ff */
[----:B------:R-:W-:Y:S01]  /*15a90*/  IMAD.X R5, R9, 0x1, R0, P1 ;  /* 0x0000000109057824 */ /* 0x000fe200008e0600 */
[C---:B----4-:R-:W-:Y:S08]  /*15aa0*/  HMMA.16816.F32.BF16 R24, R16.reuse, R10, R24 ;  /* 0x0000000a1018723c */ /* 0x050ff00000041818 */
[----:B0-----:R-:W-:Y:S11]  /*15ab0*/  HMMA.16816.F32.BF16 R12, R16, R6, R20 ;  /* 0x00000006100c723c */ /* 0x001ff60000041814 */
[----:B------:R-:W-:Y:S04]  /*15ac0*/  @!UPT UIADD3 URZ, URZ, URZ, URZ ;  /* 0x0000003f3f3ff290 */ /* 0x000fe8000fffe03f */
[----:B------:R-:W-:Y:S01]  /*15ad0*/  STL [R1+0xcd8], R24 ;  /* 0x000cd81801007387 */ /* 0x000fe20000100800 */
[----:B------:R-:W-:Y:S02]  /*15ae0*/  STL [R1+0xcd4], R25 ;  /* 0x000cd41901007387 */ /* 0x000fe40000100800 */
[----:B------:R-:W-:Y:S02]  /*15af0*/  STL [R1+0xcd0], R26 ;  /* 0x000cd01a01007387 */ /* 0x000fe40000100800 */
[----:B------:R-:W-:Y:S01]  /*15b00*/  STL [R1+0xccc], R27 ;  /* 0x000ccc1b01007387 */ /* 0x000fe20000100800 */
[----:B------:R-:W-:Y:S01]  /*15b10*/  STL [R1+0xcdc], R2 ;  /* 0x000cdc0201007387 */ /* 0x000fe20000100800 */
[----:B------:R-:W-:Y:S02]  /*15b20*/  STL [R1+0xce0], R3 ;  /* 0x000ce00301007387 */ /* 0x000fe40000100800 */
[----:B------:R0:W-:Y:S02]  /*15b30*/  STL [R1+0xce4], R4 ;  /* 0x000ce40401007387 */ /* 0x0001e40000100800 */
[----:B0-----:R-:W-:-:S04]  /*15b40*/  IMAD.MOV.U32 R4, RZ, RZ, c[0x0][0x188] ;  /* 0x00006200ff047624 */ /* 0x001fc800078e00ff */
[----:B------:R-:W-:Y:S01]  /*15b50*/  IMAD.SHL.U32 R4, R4, 0x80, RZ ;  /* 0x0000008004047824 */ /* 0x000fe200078e00ff */
[----:B------:R-:W-:Y:S03]  /*15b60*/  STL [R1+0x440], R28 ;  /* 0x0004401c01007387 */ /* 0x000fe60000100800 */
[----:B------:R-:W-:Y:S01]  /*15b70*/  IMAD.SHL.U32 R4, R4, 0x2, RZ ;  /* 0x0000000204047824 */ /* 0x000fe200078e00ff */
[----:B------:R-:W-:Y:S01]  /*15b80*/  STL [R1+0xdfc], R0 ;  /* 0x000dfc0001007387 */ /* 0x000fe20000100800 */
[----:B------:R-:W-:Y:S03]  /*15b90*/  STL [R1+0xce8], R5 ;  /* 0x000ce80501007387 */ /* 0x000fe60000100800 */
[----:B------:R0:W-:Y:S01]  /*15ba0*/  STL [R1+0xe00], R4 ;  /* 0x000e000401007387 */ /* 0x0001e20000100800 */
[----:B------:R-:W-:Y:S02]  /*15bb0*/  STL.64 [R1+0x140], R12 ;  /* 0x0001400c01007387 */ /* 0x000fe40000100a00 */
[----:B------:R1:W-:Y:S01]  /*15bc0*/  STL.64 [R1+0x148], R14 ;  /* 0x0001480e01007387 */ /* 0x0003e20000100a00 */
[----:B0-----:R-:W2:Y:S01]  /*15bd0*/  LDL R4, [R1+0xc9c] ;  /* 0x000c9c0001047983 */ /* 0x001ea20000100800 */
[----:B------:R-:W3:Y:S02]  /*15be0*/  LDL.LU R16, [R1+0xad0] ;  /* 0x000ad00001107983 */ /* 0x000ee40000300800 */
[----:B------:R-:W4:Y:S02]  /*15bf0*/  LDL.LU R17, [R1+0xac8] ;  /* 0x000ac80001117983 */ /* 0x000f240000300800 */
        /* <DEDUP_REMOVED lines=8> */
[----:B------:R-:W-:Y:S01]  /*15c80*/  IMAD.MOV.U32 R7, RZ, RZ, R15 ;  /* 0x000000ffff077224 */ /* 0x000fe200078e000f */
[----:B------:R-:W3:Y:S01]  /*15c90*/  LDL.LU R24, [R1+0xacc] ;  /* 0x000acc0001187983 */ /* 0x000ee20000300800 */
[----:B------:R-:W-:-:S02]  /*15ca0*/  IMAD.MOV.U32 R10, RZ, RZ, R12 ;  /* 0x000000ffff0a7224 */ /* 0x000fc400078e000c */
[----:B-1----:R-:W3:Y:S02]  /*15cb0*/  LDL.LU R15, [R1+0xaa0] ;  /* 0x000aa000010f7983 */ /* 0x002ee40000300800 */
[----:B------:R-:W-:Y:S01]  /*15cc0*/  IMAD.MOV.U32 R11, RZ, RZ, R13 ;  /* 0x000000ffff0b7224 */ /* 0x000fe200078e000d */
[----:B------:R-:W3:Y:S01]  /*15cd0*/  LDL.LU R12, [R1+0xac4] ;  /* 0x000ac400010c7983 */ /* 0x000ee20000300800 */
[----:B------:R-:W-:Y:S02]  /*15ce0*/  IMAD.MOV.U32 R6, RZ, RZ, R14 ;  /* 0x000000ffff067224 */ /* 0x000fe400078e000e */
        /* <DEDUP_REMOVED lines=8> */
[----:B------:R-:W-:-:S02]  /*15d70*/  IMAD.MOV.U32 R0, RZ, RZ, R28 ;  /* 0x000000ffff007224 */ /* 0x000fc400078e001c */
[----:B------:R-:W3:Y:S01]  /*15d80*/  LDL.LU R29, [R1+0xa78] ;  /* 0x000a7800011d7983 */ /* 0x000ee20000300800 */
[----:B------:R-:W3:Y:S01]  /*15d90*/  LDL.LU R28, [R1+0xa9c] ;  /* 0x000a9c00011c7983 */ /* 0x000ee20000300800 */
[----:B------:R0:W-:Y:S03]  /*15da0*/  STL [R1+0xcf8], R10 ;  /* 0x000cf80a01007387 */ /* 0x0001e60000100800 */
[----:B0-----:R-:W3:Y:S01]  /*15db0*/  LDL.LU R10, [R1+0xad8] ;  /* 0x000ad800010a7983 */ /* 0x001ee20000300800 */
[----:B------:R0:W-:Y:S03]  /*15dc0*/  STL [R1+0xcf4], R11 ;  /* 0x000cf40b01007387 */ /* 0x0001e60000100800 */
[----:B0-----:R-:W3:Y:S01]  /*15dd0*/  LDL.LU R11, [R1+0xae0] ;  /* 0x000ae000010b7983 */ /* 0x001ee20000300800 */
[----:B------:R0:W-:Y:S03]  /*15de0*/  STL [R1+0xcf0], R6 ;  /* 0x000cf00601007387 */ /* 0x0001e60000100800 */
[----:B0-----:R-:W3:Y:S01]  /*15df0*/  LDL.LU R6, [R1+0xae8] ;  /* 0x000ae80001067983 */ /* 0x001ee20000300800 */
[----:B------:R0:W-:Y:S03]  /*15e00*/  STL [R1+0xcec], R7 ;  /* 0x000cec0701007387 */ /* 0x0001e60000100800 */
[----:B0-----:R-:W3:Y:S01]  /*15e10*/  LDL.LU R7, [R1+0xaf0] ;  /* 0x000af00001077983 */ /* 0x001ee20000300800 */
[----:B--2---:R-:W-:-:S03]  /*15e20*/  ISETP.NE.U32.AND P0, PT, R0, R4, PT ;  /* 0x000000040000720c */ /* 0x004fc60003f05070 */
[----:B------:R-:W3:Y:S01]  /*15e30*/  LDL.LU R4, [R1+0xe00] ;  /* 0x000e000001047983 */ /* 0x000ee20000300800 */
[----:B------:R-:W2:Y:S01]  /*15e40*/  LDL.LU R0, [R1+0xdfc] ;  /* 0x000dfc0001007983 */ /* 0x000ea20000300800 */
[-C--:B---3--:R-:W-:Y:S02]  /*15e50*/  IADD3 R7, P5, R7, R4.reuse, RZ ;  /* 0x0000000407077210 */ /* 0x088fe40007fbe0ff */
[-C--:B------:R-:W-:Y:S02]  /*15e60*/  IADD3 R6, P6, R6, R4.reuse, RZ ;  /* 0x0000000406067210 */ /* 0x080fe40007fde0ff */
[-C--:B------:R-:W-:Y:S02]  /*15e70*/  IADD3 R11, P1, R11, R4.reuse, RZ ;  /* 0x000000040b0b7210 */ /* 0x080fe40007f3e0ff */
[-C--:B------:R-:W-:Y:S02]  /*15e80*/  IADD3 R10, P2, R10, R4.reuse, RZ ;  /* 0x000000040a0a7210 */ /* 0x080fe40007f5e0ff */
[-C--:B------:R-:W-:Y:S01]  /*15e90*/  IADD3 R16, P3, R16, R4.reuse, RZ ;  /* 0x0000000410107210 */ /* 0x080fe20007f7e0ff */
[----:B------:R-:W-:Y:S01]  /*15ea0*/  STL [R1+0xaf0], R7 ;  /* 0x000af00701007387 */ /* 0x000fe20000100800 */
[-C--:B----4-:R-:W-:Y:S01]  /*15eb0*/  IADD3 R17, P4, R17, R4.reuse, RZ ;  /* 0x0000000411117210 */ /* 0x090fe20007f9e0ff */
[----:B------:R-:W-:Y:S02]  /*15ec0*/  STL [R1+0xae8], R6 ;  /* 0x000ae80601007387 */ /* 0x000fe40000100800 */
[--C-:B--2---:R-:W-:Y:S01]  /*15ed0*/  IMAD.X R18, R18, 0x1, R0.reuse, P5 ;  /* 0x0000000112127824 */ /* 0x104fe200028e0600 */
[----:B------:R-:W-:Y:S01]  /*15ee0*/  STL [R1+0xae0], R11 ;  /* 0x000ae00b01007387 */ /* 0x000fe20000100800 */
[-C--:B------:R-:W-:Y:S01]  /*15ef0*/  IADD3 R19, P5, R19, R4.reuse, RZ ;  /* 0x0000000413137210 */ /* 0x080fe20007fbe0ff */
[----:B------:R-:W-:Y:S02]  /*15f00*/  STL [R1+0xad8], R10 ;  /* 0x000ad80a01007387 */ /* 0x000fe40000100800 */
[--C-:B------:R-:W-:Y:S01]  /*15f10*/  IMAD.X R5, R5, 0x1, R0.reuse, P6 ;  /* 0x0000000105057824 */ /* 0x100fe200030e0600 */
        /* <DEDUP_REMOVED lines=31> */
[----:B------:R-:W-:Y:S02]  /*16110*/  STL [R1+0xab4], R20 ;  /* 0x000ab41401007387 */ /* 0x000fe40000100800 */
[--C-:B------:R-:W-:Y:S01]  /*16120*/  IMAD.X R8, R8, 0x1, R0.reuse, P2 ;  /* 0x0000000108087824 */ /* 0x100fe200010e0600 */
[----:B------:R-:W-:Y:S01]  /*16130*/  STL [R1+0xa88], R21 ;  /* 0x000a881501007387 */ /* 0x000fe20000100800 */
[----:B------:R-:W-:Y:S01]  /*16140*/  IADD3 R29, P2, R29, R4, RZ ;  /* 0x000000041d1d7210 */ /* 0x000fe20007f5e0ff */
[----:B------:R-:W-:Y:S02]  /*16150*/  STL [R1+0xaac], R22 ;  /* 0x000aac1601007387 */ /* 0x000fe40000100800 */
[----:B------:R-:W-:Y:S01]  /*16160*/  STL [R1+0xa80], R23 ;  /* 0x000a801701007387 */ /* 0x000fe20000100800 */
[----:B------:R0:W-:Y:S01]  /*16170*/  STL [R1+0xdf8], R0 ;  /* 0x000df80001007387 */ /* 0x0001e20000100800 */
[----:B------:R-:W-:-:S02]  /*16180*/  IMAD.X R28, R28, 0x1, R0, P3 ;  /* 0x000000011c1c7824 */ /* 0x000fc400018e0600 */
[----:B------:R-:W-:Y:S01]  /*16190*/  STL [R1+0xaa4], R8 ;  /* 0x000aa40801007387 */ /* 0x000fe20000100800 */
[----:B0-----:R-:W2:Y:S01]  /*161a0*/  LDL.LU R0, [R1+0xa70] ;  /* 0x000a700001007983 */ /* 0x001ea20000300800 */
[----:B------:R-:W-:Y:S02]  /*161b0*/  STL [R1+0xa78], R29 ;  /* 0x000a781d01007387 */ /* 0x000fe40000100800 */
[----:B------:R-:W3:Y:S02]  /*161c0*/  LDL.LU R7, [R1+0xa60] ;  /* 0x000a600001077983 */ /* 0x000ee40000300800 */
[----:B------:R-:W-:Y:S01]  /*161d0*/  STL [R1+0xa9c], R28 ;  /* 0x000a9c1c01007387 */ /* 0x000fe20000100800 */
[----:B---3--:R0:W-:Y:S04]  /*161e0*/  STL [R1+0xdec], R7 ;  /* 0x000dec0701007387 */ /* 0x0081e80000100800 */
[----:B0-----:R-:W3:Y:S04]  /*161f0*/  LDL.LU R7, [R1+0xa8c] ;  /* 0x000a8c0001077983 */ /* 0x001ee80000300800 */
[----:B---3--:R0:W-:Y:S04]  /*16200*/  STL [R1+0xdf0], R7 ;  /* 0x000df00701007387 */ /* 0x0081e80000100800 */
[----:B0-----:R-:W3:Y:S01]  /*16210*/  LDL.LU R7, [R1+0xa68] ;  /* 0x000a680001077983 */ /* 0x001ee20000300800 */
[----:B--2---:R-:W-:-:S03]  /*16220*/  IADD3 R0, P3, R0, R4, RZ ;  /* 0x0000000400007210 */ /* 0x004fc60007f7e0ff */
[----:B---3--:R0:W-:Y:S04]  /*16230*/  STL [R1+0xdf4], R7 ;  /* 0x000df40701007387 */ /* 0x0081e80000100800 */
[----:B0-----:R-:W2:Y:S01]  /*16240*/  LDL.LU R7, [R1+0xa94] ;  /* 0x000a940001077983 */ /* 0x001ea20000300800 */
[----:B------:R-:W3:Y:S02]  /*16250*/  LDL.LU R6, [R1+0xa84] ;  /* 0x000a840001067983 */ /* 0x000ee40000300800 */
[----:B------:R-:W4:Y:S02]  /*16260*/  LDL.LU R11, [R1+0xa58] ;  /* 0x000a5800010b7983 */ /* 0x000f240000300800 */
        /* <DEDUP_REMOVED lines=24> */
[----:B------:R0:W-:Y:S02]  /*163f0*/  STL [R1+0xa70], R0 ;  /* 0x000a700001007387 */ /* 0x0001e40000100800 */
[----:B0-----:R-:W2:Y:S02]  /*16400*/  LDL.LU R0, [R1+0xdf8] ;  /* 0x000df80001007983 */ /* 0x001ea40000300800 */
[----:B--2---:R-:W-:-:S05]  /*16410*/  IMAD.X R7, R7, 0x1, R0, P4 ;  /* 0x0000000107077824 */ /* 0x004fca00020e0600 */
[----:B------:R0:W-:Y:S04]  /*16420*/  STL [R1+0xa94], R7 ;  /* 0x000a940701007387 */ /* 0x0001e80000100800 */
[----:B0-----:R-:W2:Y:S02]  /*16430*/  LDL.LU R7, [R1+0xdf4] ;  /* 0x000df40001077983 */ /* 0x001ea40000300800 */
[----:B--2---:R-:W-:-:S05]  /*16440*/  IADD3 R7, P4, R7, R4, RZ ;  /* 0x0000000407077210 */ /* 0x004fca0007f9e0ff */
[----:B------:R0:W-:Y:S04]  /*16450*/  STL [R1+0xa68], R7 ;  /* 0x000a680701007387 */ /* 0x0001e80000100800 */
[----:B0-----:R-:W2:Y:S02]  /*16460*/  LDL.LU R7, [R1+0xdf0] ;  /* 0x000df00001077983 */ /* 0x001ea40000300800 */
[----:B--2---:R-:W-:-:S05]  /*16470*/  IMAD.X R7, R7, 0x1, R0, P5 ;  /* 0x0000000107077824 */ /* 0x004fca00028e0600 */
[----:B------:R0:W-:Y:S04]  /*16480*/  STL [R1+0xa8c], R7 ;  /* 0x000a8c0701007387 */ /* 0x0001e80000100800 */
[----:B0-----:R-:W2:Y:S01]  /*16490*/  LDL.LU R7, [R1+0xdec] ;  /* 0x000dec0001077983 */ /* 0x001ea20000300800 */
[--C-:B---3--:R-:W-:Y:S01]  /*164a0*/  IMAD.X R6, R6, 0x1, R0.reuse, P6 ;  /* 0x0000000106067824 */ /* 0x108fe200030e0600 */
[-C--:B----4-:R-:W-:Y:S01]  /*164b0*/  IADD3 R11, P6, R11, R4.reuse, RZ ;  /* 0x000000040b0b7210 */ /* 0x090fe20007fde0ff */
[--C-:B------:R-:W-:Y:S01]  /*164c0*/  IMAD.X R10, R10, 0x1, R0.reuse, P1 ;  /* 0x000000010a0a7824 */ /* 0x100fe200008e0600 */
[-C--:B------:R-:W-:Y:S01]  /*164d0*/  IADD3 R16, P1, R16, R4.reuse, RZ ;  /* 0x0000000410107210 */ /* 0x080fe20007f3e0ff */
        /* <DEDUP_REMOVED lines=16> */
[----:B------:R-:W-:Y:S01]  /*165e0*/  IMAD.X R29, R29, 0x1, R0, P6 ;  /* 0x000000011d1d7824 */ /* 0x000fe200030e0600 */
[----:B------:R-:W-:-:S02]  /*165f0*/  IADD3 R28, P6, R28, R4, RZ ;  /* 0x000000041c1c7210 */ /* 0x000fc40007fde0ff */
[----:B--2---:R-:W-:-:S05]  /*16600*/  IADD3 R7, P5, R7, R4, RZ ;  /* 0x0000000407077210 */ /* 0x004fca0007fbe0ff */
[----:B------:R-:W-:Y:S01]  /*16610*/  STL [R1+0xa60], R7 ;  /* 0x000a600701007387 */ /* 0x000fe20000100800 */
[----:B------:R-:W-:Y:S02]  /*16620*/  STL [R1+0xa84], R6 ;  /* 0x000a840601007387 */ /* 0x000fe40000100800 */
[----:B------:R-:W-:Y:S02]  /*16630*/  STL [R1+0xa58], R11 ;  /* 0x000a580b01007387 */ /* 0x000fe40000100800 */
[----:B------:R-:W-:Y:S01]  /*16640*/  STL [R1+0xa7c], R10 ;  /* 0x000a7c0a01007387 */ /* 0x000fe20000100800 */
[----:B------:R-:W-:Y:S01]  /*16650*/  STL [R1+0xa50], R16 ;  /* 0x000a501001007387 */ /* 0x000fe20000100800 */
[----:B------:R-:W-:Y:S02]  /*16660*/  STL [R1+0xa74], R17 ;  /* 0x000a741101007387 */ /* 0x000fe40000100800 */
[----:B------:R-:W-:Y:S02]  /*16670*/  STL [R1+0xa48], R18 ;  /* 0x000a481201007387 */ /* 0x000fe40000100800 */
[--C-:B------:R-:W-:Y:S01]  /*16680*/  IMAD.X R27, R27, 0x1, R0.reuse, P5 ;  /* 0x000000011b1b7824 */ /* 0x100fe200028e0600 */
[----:B------:R-:W-:Y:S01]  /*16690*/  STL [R1+0xa6c], R19 ;  /* 0x000a6c1301007387 */ /* 0x000fe20000100800 */
[----:B------:R-:W-:Y:S01]  /*166a0*/  IADD3 R26, P5, R26, R4, RZ ;  /* 0x000000041a1a7210 */ /* 0x000fe20007fbe0ff */
[----:B------:R-:W-:Y:S02]  /*166b0*/  STL [R1+0xa40], R5 ;  /* 0x000a400501007387 */ /* 0x000fe40000100800 */
[----:B------:R-:W-:Y:S01]  /*166c0*/  STL [R1+0xa64], R3 ;  /* 0x000a640301007387 */ /* 0x000fe20000100800 */
[----:B------:R-:W-:Y:S01]  /*166d0*/  STL [R1+0xa38], R2 ;  /* 0x000a380201007387 */ /* 0x000fe20000100800 */
[----:B------:R-:W-:Y:S02]  /*166e0*/  STL [R1+0xa5c], R27 ;  /* 0x000a5c1b01007387 */ /* 0x000fe40000100800 */
[----:B------:R-:W-:Y:S02]  /*166f0*/  STL [R1+0xa30], R26 ;  /* 0x000a301a01007387 */ /* 0x000fe40000100800 */
[----:B------:R-:W-:Y:S01]  /*16700*/  STL [R1+0xa54], R25 ;  /* 0x000a541901007387 */ /* 0x000fe20000100800 */
[----:B------:R-:W-:Y:S01]  /*16710*/  STL [R1+0xa28], R24 ;  /* 0x000a281801007387 */ /* 0x000fe20000100800 */
[----:B------:R-:W-:Y:S02]  /*16720*/  STL [R1+0xa4c], R15 ;  /* 0x000a4c0f01007387 */ /* 0x000fe40000100800 */
[----:B------:R-:W-:Y:S02]  /*16730*/  STL [R1+0xa20], R12 ;  /* 0x000a200c01007387 */ /* 0x000fe40000100800 */
[----:B------:R-:W-:Y:S01]  /*16740*/  STL [R1+0xa44], R13 ;  /* 0x000a440d01007387 */ /* 0x000fe20000100800 */
[----:B------:R-:W-:Y:S01]  /*16750*/  STL [R1+0xa18], R14 ;  /* 0x000a180e01007387 */ /* 0x000fe20000100800 */
[----:B------:R-:W-:-:S02]  /*16760*/  IMAD.X R23, R23, 0x1, R0, P5 ;  /* 0x0000000117177824 */ /* 0x000fc400028e0600 */
[----:B------:R-:W-:Y:S02]  /*16770*/  STL [R1+0xa3c], R9 ;  /* 0x000a3c0901007387 */ /* 0x000fe40000100800 */
[----:B------:R-:W-:Y:S01]  /*16780*/  STL [R1+0xa10], R20 ;  /* 0x000a101401007387 */ /* 0x000fe20000100800 */
[----:B------:R-:W-:Y:S01]  /*16790*/  IADD3 R8, P5, R8, R4, RZ ;  /* 0x0000000408087210 */ /* 0x000fe20007fbe0ff */
[----:B------:R-:W-:Y:S01]  /*167a0*/  STL [R1+0xa34], R21 ;  /* 0x000a341501007387 */ /* 0x000fe20000100800 */
[----:B------:R-:W-:Y:S02]  /*167b0*/  STL [R1+0xa08], R22 ;  /* 0x000a081601007387 */ /* 0x000fe40000100800 */
[----:B------:R-:W-:Y:S02]  /*167c0*/  STL [R1+0xa2c], R23 ;  /* 0x000a2c1701007387 */ /* 0x000fe40000100800 */
[----:B------:R0:W-:Y:S01]  /*167d0*/  STL [R1+0xde8], R4 ;  /* 0x000de80401007387 */ /* 0x0001e20000100800 */
[----:B------:R-:W-:Y:S04]  /*167e0*/  STL [R1+0xa00], R8 ;  /* 0x000a000801007387 */ /* 0x000fe80000100800 */
        /* <DEDUP_REMOVED lines=8> */
[----:B--2---:R-:W-:-:S03]  /*16870*/  IMAD.X R4, R4, 0x1, R0, P1 ;  /* 0x0000000104047824 */ /* 0x004fc600008e0600 */
        /* <DEDUP_REMOVED lines=30> */
[----:B--2---:R-:W-:-:S05]  /*16a60*/  IADD3 R7, P1, R7, R4, RZ ;  /* 0x0000000407077210 */ /* 0x004fca0007f3e0ff */
[----:B------:R0:W-:Y:S04]  /*16a70*/  STL [R1+0x9f0], R7 ;  /* 0x0009f00701007387 */ /* 0x0001e80000100800 */
[----:B0-----:R-:W2:Y:S02]  /*16a80*/  LDL.LU R7, [R1+0xde4] ;  /* 0x000de40001077983 */ /* 0x001ea40000300800 */
[----:B--2---:R-:W-:-:S05]  /*16a90*/  IMAD.X R7, R7, 0x1, R0, P2 ;  /* 0x0000000107077824 */ /* 0x004fca00010e0600 */
[----:B------:R0:W-:Y:S04]  /*16aa0*/  STL [R1+0xa14], R7 ;  /* 0x000a140701007387 */ /* 0x0001e80000100800 */
[----:B0-----:R-:W2:Y:S02]  /*16ab0*/  LDL.LU R7, [R1+0xde0] ;  /* 0x000de00001077983 */ /* 0x001ea40000300800 */
[----:B--2---:R-:W-:-:S05]  /*16ac0*/  IADD3 R7, P2, R7, R4, RZ ;  /* 0x0000000407077210 */ /* 0x004fca0007f5e0ff */
[----:B------:R0:W-:Y:S04]  /*16ad0*/  STL [R1+0x9e8], R7 ;  /* 0x0009e80701007387 */ /* 0x0001e80000100800 */
[----:B0-----:R-:W2:Y:S01]  /*16ae0*/  LDL.LU R7, [R1+0xddc] ;  /* 0x000ddc0001077983 */ /* 0x001ea20000300800 */
[--C-:B----4-:R-:W-:Y:S01]  /*16af0*/  IMAD.X R11, R11, 0x1, R0.reuse, P4 ;  /* 0x000000010b0b7824 */ /* 0x110fe200020e0600 */
        /* <DEDUP_REMOVED lines=18> */
[----:B------:R-:W-:Y:S01]  /*16c20*/  IADD3 R23, P2, R23, R4, RZ ;  /* 0x0000000417177210 */ /* 0x000fe20007f5e0ff */
[----:B------:R-:W-:-:S02]  /*16c30*/  IMAD.X R28, R28, 0x1, R0, P4 ;  /* 0x000000011c1c7824 */ /* 0x000fc400020e0600 */
[----:B--2---:R-:W-:Y:S01]  /*16c40*/  IMAD.X R7, R7, 0x1, R0, P3 ;  /* 0x0000000107077824 */ /* 0x004fe200018e0600 */
[----:B---3--:R-:W-:-:S04]  /*16c50*/  IADD3 R6, P3, R6, R4, RZ ;  /* 0x0000000406067210 */ /* 0x008fc80007f7e0ff */
[----:B------:R-:W-:Y:S01]  /*16c60*/  STL [R1+0xa0c], R7 ;  /* 0x000a0c0701007387 */ /* 0x000fe20000100800 */
[----:B------:R-:W-:Y:S02]  /*16c70*/  STL [R1+0x9e0], R6 ;  /* 0x0009e00601007387 */ /* 0x000fe40000100800 */
[----:B------:R-:W-:Y:S02]  /*16c80*/  STL [R1+0xa04], R11 ;  /* 0x000a040b01007387 */ /* 0x000fe40000100800 */
[----:B------:R-:W-:Y:S01]  /*16c90*/  STL [R1+0x9d8], R10 ;  /* 0x0009d80a01007387 */ /* 0x000fe20000100800 */
[----:B------:R-:W-:Y:S01]  /*16ca0*/  STL [R1+0x9fc], R16 ;  /* 0x0009fc1001007387 */ /* 0x000fe20000100800 */
[----:B------:R-:W-:Y:S02]  /*16cb0*/  STL [R1+0x9d0], R17 ;  /* 0x0009d01101007387 */ /* 0x000fe40000100800 */
        /* <DEDUP_REMOVED lines=17> */
[----:B------:R-:W-:-:S02]  /*16dd0*/  IMAD.X R8, R8, 0x1, R0, P3 ;  /* 0x0000000108087824 */ /* 0x000fc400018e0600 */
[----:B------:R-:W-:Y:S01]  /*16de0*/  STL [R1+0x990], R21 ;  /* 0x0009901501007387 */ /* 0x000fe20000100800 */
[-C--:B------:R-:W-:Y:S01]  /*16df0*/  IADD3 R29, P3, R29, R4.reuse, RZ ;  /* 0x000000041d1d7210 */ /* 0x080fe20007f7e0ff */
[----:B------:R-:W-:Y:S01]  /*16e00*/  STL [R1+0x9b4], R22 ;  /* 0x0009b41601007387 */ /* 0x000fe20000100800 */
[----:B------:R-:W-:Y:S02]  /*16e10*/  STL [R1+0x988], R23 ;  /* 0x0009881701007387 */ /* 0x000fe40000100800 */
[----:B------:R0:W-:Y:S02]  /*16e20*/  STL [R1+0xdd8], R0 ;  /* 0x000dd80001007387 */ /* 0x0001e40000100800 */
        /* <DEDUP_REMOVED lines=1367> */
[----:B------:R-:W-:Y:S01]  /*1c3a0*/  IADD3 R24, P1, R24, UR8, RZ ;  /* 0x0000000818187c10 */ /* 0x000fe2000ff3e0ff */
[--C-:B------:R-:W-:Y:S01]  /*1c3b0*/  IMAD.X R25, R25, 0x1, R0.reuse, P2 ;  /* 0x0000000119197824 */ /* 0x100fe200010e0600 */
[----:B------:R-:W-:Y:S01]  /*1c3c0*/  IADD3 R26, P2, R26, UR8, RZ ;  /* 0x000000081a1a7c10 */ /* 0x000fe2000ff5e0ff */
[--C-:B------:R-:W-:Y:S01]  /*1c3d0*/  IMAD.X R27, R27, 0x1, R0.reuse, P3 ;  /* 0x000000011b1b7824 */ /* 0x100fe200018e0600 */
[----:B------:R-:W-:Y:S01]  /*1c3e0*/  IADD3 R15, P3, R15, UR8, RZ ;  /* 0x000000080f0f7c10 */ /* 0x000fe2000ff7e0ff */
[--C-:B------:R-:W-:Y:S01]  /*1c3f0*/  IMAD.X R29, R29, 0x1, R0.reuse, P5 ;  /* 0x000000011d1d7824 */ /* 0x100fe200028e0600 */
[----:B------:R-:W-:Y:S01]  /*1c400*/  IADD3 R28, P5, R28, UR8, RZ ;  /* 0x000000081c1c7c10 */ /* 0x000fe2000ffbe0ff */
[----:B--2---:R-:W-:Y:S01]  /*1c410*/  IMAD.X R10, R10, 0x1, R0, P4 ;  /* 0x000000010a0a7824 */ /* 0x004fe200020e0600 */
[----:B---3--:R-:W-:-:S04]  /*1c420*/  IADD3 R11, P4, R11, R4, RZ ;  /* 0x000000040b0b7210 */ /* 0x008fc80007f9e0ff */
[----:B------:R0:W-:Y:S04]  /*1c430*/  STL [R1+0xc08], R10 ;  /* 0x000c080a01007387 */ /* 0x0001e80000100800 */
[----:B0-----:R0:W5:Y:S01]  /*1c440*/  LDL.LU R10, [R1+0xcf8] ;  /* 0x000cf800010a7983 */ /* 0x0011620000300800 */
[----:B------:R1:W-:Y:S03]  /*1c450*/  STL [R1+0xc44], R11 ;  /* 0x000c440b01007387 */ /* 0x0003e60000100800 */
[----:B-1----:R0:W5:Y:S01]  /*1c460*/  LDL.LU R11, [R1+0xcf4] ;  /* 0x000cf400010b7983 */ /* 0x0021620000300800 */
[----:B------:R1:W-:Y:S03]  /*1c470*/  STL [R1+0xbf4], R6 ;  /* 0x000bf40601007387 */ /* 0x0003e60000100800 */
[----:B-1----:R0:W5:Y:S01]  /*1c480*/  LDL.LU R6, [R1+0xcf0] ;  /* 0x000cf00001067983 */ /* 0x0021620000300800 */
[----:B------:R1:W-:Y:S03]  /*1c490*/  STL [R1+0xc4c], R7 ;  /* 0x000c4c0701007387 */ /* 0x0003e60000100800 */
[----:B-1----:R0:W5:Y:S01]  /*1c4a0*/  LDL.LU R7, [R1+0xcec] ;  /* 0x000cec0001077983 */ /* 0x0021620000300800 */
[----:B------:R1:W-:Y:S03]  /*1c4b0*/  STL [R1+0xc18], R5 ;  /* 0x000c180501007387 */ /* 0x0003e60000100800 */
[----:B-1----:R-:W2:Y:S01]  /*1c4c0*/  LDL.LU R5, [R1+0xce8] ;  /* 0x000ce80001057983 */ /* 0x002ea20000300800 */
[----:B------:R-:W3:Y:S02]  /*1c4d0*/  LDL.LU R4, [R1+0xce4] ;  /* 0x000ce40001047983 */ /* 0x000ee40000300800 */
[----:B------:R1:W-:Y:S02]  /*1c4e0*/  STL [R1+0xc74], R3 ;  /* 0x000c740301007387 */ /* 0x0003e40000100800 */
[----:B------:R-:W-:Y:S01]  /*1c4f0*/  IMAD.X R9, R9, 0x1, R0, P4 ;  /* 0x0000000109097824 */ /* 0x000fe200020e0600 */
[----:B-1----:R-:W4:Y:S01]  /*1c500*/  LDL.LU R3, [R1+0xce0] ;  /* 0x000ce00001037983 */ /* 0x002f220000300800 */
[----:B------:R1:W-:Y:S01]  /*1c510*/  STL [R1+0xc20], R2 ;  /* 0x000c200201007387 */ /* 0x0003e20000100800 */
[----:B------:R-:W-:-:S02]  /*1c520*/  IADD3 R8, P4, R8, UR8, RZ ;  /* 0x0000000808087c10 */ /* 0x000fc4000ff9e0ff */
[----:B-1----:R-:W2:Y:S01]  /*1c530*/  LDL.LU R2, [R1+0xcdc] ;  /* 0x000cdc0001027983 */ /* 0x002ea20000300800 */
[----:B------:R1:W-:Y:S03]  /*1c540*/  STL [R1+0xc70], R24 ;  /* 0x000c701801007387 */ /* 0x0003e60000100800 */
[----:B-1----:R0:W5:Y:S01]  /*1c550*/  LDL.LU R24, [R1+0xcd8] ;  /* 0x000cd80001187983 */ /* 0x0021620000300800 */
        /* <DEDUP_REMOVED lines=15> */
[----:B-1----:R-:W4:Y:S01]  /*1c650*/  LDL.LU R28, [R1+0xcb8] ;  /* 0x000cb800011c7983 */ /* 0x002f220000300800 */
[----:B------:R-:W-:Y:S01]  /*1c660*/  IMAD.X R16, R16, 0x1, R0, P6 ;  /* 0x0000000110107824 */ /* 0x000fe200030e0600 */
[----:B------:R-:W-:-:S02]  /*1c670*/  IADD3 R17, P6, R17, UR8, RZ ;  /* 0x0000000811117c10 */ /* 0x000fc4000ffde0ff */
[----:B------:R-:W-:Y:S01]  /*1c680*/  IADD3.X R18, R18, UR5, RZ, P1, !PT ;  /* 0x0000000512127c10 */ /* 0x000fe20008ffe4ff */
[----:B------:R-:W-:Y:S01]  /*1c690*/  IADD3 R19, P1, R19, UR8, RZ ;  /* 0x0000000813137c10 */ /* 0x000fe2000ff3e0ff */
[----:B------:R-:W-:Y:S01]  /*1c6a0*/  IADD3.X R12, R12, UR5, RZ, P2, !PT ;  /* 0x000000050c0c7c10 */ /* 0x000fe200097fe4ff */
[----:B------:R-:W-:Y:S01]  /*1c6b0*/  STL [R1+0xc48], R16 ;  /* 0x000c481001007387 */ /* 0x000fe20000100800 */
[----:B------:R-:W-:Y:S01]  /*1c6c0*/  IADD3 R13, P2, R13, UR8, RZ ;  /* 0x000000080d0d7c10 */ /* 0x000fe2000ff5e0ff */
[----:B------:R-:W-:Y:S01]  /*1c6d0*/  STL [R1+0x45c], R17 ;  /* 0x00045c1101007387 */ /* 0x000fe20000100800 */
[----:B------:R-:W-:Y:S01]  /*1c6e0*/  IADD3.X R14, R14, UR5, RZ, P3, !PT ;  /* 0x000000050e0e7c10 */ /* 0x000fe20009ffe4ff */
[----:B------:R-:W-:Y:S01]  /*1c6f0*/  STL [R1+0xc6c], R18 ;  /* 0x000c6c1201007387 */ /* 0x000fe20000100800 */
[----:B------:R-:W-:Y:S01]  /*1c700*/  IADD3.X R20, R20, UR5, RZ, P4, !PT ;  /* 0x0000000514147c10 */ /* 0x000fe2000a7fe4ff */
[----:B------:R-:W-:Y:S01]  /*1c710*/  STL [R1+0x454], R19 ;  /* 0x0004541301007387 */ /* 0x000fe20000100800 */
[----:B------:R-:W-:Y:S01]  /*1c720*/  IADD3.X R21, R21, UR5, RZ, P5, !PT ;  /* 0x0000000515157c10 */ /* 0x000fe2000affe4ff */
[----:B------:R-:W-:Y:S01]  /*1c730*/  STL [R1+0xc64], R12 ;  /* 0x000c640c01007387 */ /* 0x000fe20000100800 */
[----:B------:R3:W-:Y:S02]  /*1c740*/  STL [R1+0x44c], R13 ;  /* 0x00044c0d01007387 */ /* 0x0007e40000100800 */
[----:B------:R-:W-:Y:S02]  /*1c750*/  STL [R1+0xc5c], R14 ;  /* 0x000c5c0e01007387 */ /* 0x000fe40000100800 */
[----:B------:R-:W-:Y:S01]  /*1c760*/  STL [R1+0xc54], R20 ;  /* 0x000c541401007387 */ /* 0x000fe20000100800 */
[----:B------:R-:W-:Y:S01]  /*1c770*/  STL [R1+0xc34], R21 ;  /* 0x000c341501007387 */ /* 0x000fe20000100800 */
[----:B------:R-:W-:-:S02]  /*1c780*/  IADD3.X R22, R22, UR5, RZ, P6, !PT ;  /* 0x0000000516167c10 */ /* 0x000fc4000b7fe4ff */
[----:B------:R-:W-:Y:S01]  /*1c790*/  IADD3.X R23, R23, UR5, RZ, P1, !PT ;  /* 0x0000000517177c10 */ /* 0x000fe20008ffe4ff */
[----:B---3--:R-:W-:Y:S02]  /*1c7a0*/  IMAD.MOV.U32 R13, RZ, RZ, R4 ;  /* 0x000000ffff0d7224 */ /* 0x008fe400078e0004 */
[----:B--2---:R-:W-:Y:S02]  /*1c7b0*/  IMAD.MOV.U32 R12, RZ, RZ, R2 ;  /* 0x000000ffff0c7224 */ /* 0x004fe400078e0002 */
[----:B----4-:R-:W-:Y:S02]  /*1c7c0*/  IMAD.MOV.U32 R2, RZ, RZ, R3 ;  /* 0x000000ffff027224 */ /* 0x010fe400078e0003 */
[----:B------:R-:W-:Y:S01]  /*1c7d0*/  IMAD.MOV.U32 R3, RZ, RZ, R5 ;  /* 0x000000ffff037224 */ /* 0x000fe200078e0005 */
[----:B------:R-:W-:-:S05]  /*1c7e0*/  IADD3.X R28, R28, UR5, RZ, P2, !PT ;  /* 0x000000051c1c7c10 */ /* 0x000fca00097fe4ff */
[----:B------:R1:W-:Y:S01]  /*1c7f0*/  STL [R1+0x448], R28 ;  /* 0x0004481c01007387 */ /* 0x0003e20000100800 */
[----:B------:R0:W-:Y:S02]  /*1c800*/  STL [R1+0x458], R22 ;  /* 0x0004581601007387 */ /* 0x0001e40000100800 */
[----:B------:R0:W-:Y:S01]  /*1c810*/  STL [R1+0x450], R23 ;  /* 0x0004501701007387 */ /* 0x0001e20000100800 */
[----:B-1----:R-:W1:Y:S01]  /*1c820*/  S2R R28, SR_TID.X ;  /* 0x00000000001c7919 */ /* 0x002e620000002100 */
[----:B------:R0:W-:Y:S02]  /*1c830*/  STL.64 [R1+0x118], R2 ;  /* 0x0001180201007387 */ /* 0x0001e40000100a00 */
[----:B------:R0:W-:Y:S01]  /*1c840*/  STL.64 [R1+0x120], R12 ;  /* 0x0001200c01007387 */ /* 0x0001e20000100a00 */
[----:B-1----:R-:W-:-:S05]  /*1c850*/  LOP3.LUT R28, R28, 0xff, RZ, 0xc0, !PT ;  /* 0x000000ff1c1c7812 */ /* 0x002fca00078ec0ff */
[----:B------:R-:W-:Y:S01]  /*1c860*/  IMAD.SHL.U32 R28, R28, 0x2, RZ ;  /* 0x000000021c1c7824 */ /* 0x000fe200078e00ff */
[----:B0-----:R-:W-:Y:S01]  /*1c870*/  @!P0 CALL.REL.NOINC `(.L_x_2) ;  /* 0x0000001000008944 */ /* 0x001fe20003c00000 */
[----:B------:R-:W-:Y:S05]  /*1c880*/  BRA `(.L_x_3) ;  /* 0xfffe865000007947 */ /* 0x000fea000383ffff */
.L_x_2:
[----:B-----5:R0:W-:Y:S04]  /*1c890*/  STL [R1+0xcb8], R15 ;  /* 0x000cb80f01007387 */ /* 0x0201e80000100800 */
[----:B0-----:R-:W2:Y:S04]  /*1c8a0*/  LDL.LU R15, [R1+0x13c] ;  /* 0x00013c00010f7983 */ /* 0x001ea80000300800 */
[----:B------:R-:W2:Y:S04]  /*1c8b0*/  LDL.LU R5, [R1+0x138] ;  /* 0x0001380001057983 */ /* 0x000ea80000300800 */
[----:B------:R-:W3:Y:S04]  /*1c8c0*/  LDL.LU R4, [R1+0x158] ;  /* 0x0001580001047983 */ /* 0x000ee80000300800 */
[----:B------:R-:W4:Y:S04]  /*1c8d0*/  LDL.LU R29, [R1+0x154] ;  /* 0x00015400011d7983 */ /* 0x000f280000300800 */
[----:B------:R-:W3:Y:S04]  /*1c8e0*/  LDL.LU R28, [R1+0x4c] ;  /* 0x00004c00011c7983 */ /* 0x000ee80000300800 */
        /* <DEDUP_REMOVED lines=8> */
[----:B------:R-:W3:Y:S01]  /*1c970*/  LDL.LU R17, [R1+0x54] ;  /* 0x0000540001117983 */ /* 0x000ee20000300800 */
[----:B------:R-:W-:-:S03]  /*1c980*/  F2FP.BF16.PACK_AB R7, R7, R6 ;  /* 0x000000060707723e */ /* 0x000fc600000010ff */
[----:B------:R-:W3:Y:S01]  /*1c990*/  LDL.LU R18, [R1+0x50] ;  /* 0x0000500001127983 */ /* 0x000ee20000300800 */
[----:B------:R-:W-:-:S03]  /*1c9a0*/  F2FP.BF16.PACK_AB R6, R27, R26 ;  /* 0x0000001a1b06723e */ /* 0x000fc600000010ff */
[----:B------:R-:W3:Y:S04]  /*1c9b0*/  LDL.LU R20, [R1+0x164] ;  /* 0x0001640001147983 */ /* 0x000ee80000300800 */
[----:B------:R-:W3:Y:S04]  /*1c9c0*/  LDL.LU R21, [R1+0x160] ;  /* 0x0001600001157983 */ /* 0x000ee80000300800 */
[----:B------:R-:W3:Y:S04]  /*1c9d0*/  LDL.LU R22, [R1+0x174] ;  /* 0x0001740001167983 */ /* 0x000ee80000300800 */
[----:B------:R-:W3:Y:S04]  /*1c9e0*/  LDL.LU R23, [R1+0x170] ;  /* 0x0001700001177983 */ /* 0x000ee80000300800 */
[----:B------:R-:W3:Y:S04]  /*1c9f0*/  LDL.LU R26, [R1+0x15c] ;  /* 0x00015c00011a7983 */ /* 0x000ee80000300800 */
[----:B------:R-:W3:Y:S01]  /*1ca00*/  LDL.LU R27, [R1+0x134] ;  /* 0x00013400011b7983 */ /* 0x000ee20000300800 */
[----:B--2---:R-:W-:-:S03]  /*1ca10*/  F2FP.BF16.PACK_AB R5, R15, R5 ;  /* 0x000000050f05723e */ /* 0x004fc600000010ff */
[----:B------:R-:W2:Y:S01]  /*1ca20*/  LDL.LU R15, [R1+0xcb8] ;  /* 0x000cb800010f7983 */ /* 0x000ea20000300800 */
[----:B------:R-:W-:Y:S02]  /*1ca30*/  F2FP.BF16.PACK_AB R11, R11, R10 ;  /* 0x0000000a0b0b723e */ /* 0x000fe400000010ff */
[----:B------:R-:W-:Y:S02]  /*1ca40*/  F2FP.BF16.PACK_AB R10, R25, R24 ;  /* 0x00000018190a723e */ /* 0x000fe400000010ff */
[----:B----4-:R-:W-:Y:S02]  /*1ca50*/  F2FP.BF16.PACK_AB R8, R29, R8 ;  /* 0x000000081d08723e */ /* 0x010fe400000010ff */
[----:B---3--:R-:W-:Y:S02]  /*1ca60*/  F2FP.BF16.PACK_AB R14, R0, R14 ;  /* 0x0000000e000e723e */ /* 0x008fe400000010ff */
[----:B------:R-:W-:Y:S02]  /*1ca70*/  F2FP.BF16.PACK_AB R13, R3, R13 ;  /* 0x0000000d030d723e */ /* 0x000fe400000010ff */
[----:B------:R-:W-:-:S02]  /*1ca80*/  F2FP.BF16.PACK_AB R12, R2, R12 ;  /* 0x0000000c020c723e */ /* 0x000fc400000010ff */
[----:B------:R-:W-:Y:S02]  /*1ca90*/  F2FP.BF16.PACK_AB R19, R16, R19 ;  /* 0x000000131013723e */ /* 0x000fe400000010ff */
[----:B------:R-:W-:Y:S02]  /*1caa0*/  F2FP.BF16.PACK_AB R18, R17, R18 ;  /* 0x000000121112723e */ /* 0x000fe400000010ff */
[----:B------:R-:W-:Y:S02]  /*1cab0*/  F2FP.BF16.PACK_AB R17, R20, R21 ;  /* 0x000000151411723e */ /* 0x000fe400000010ff */
[----:B------:R-:W-:Y:S02]  /*1cac0*/  F2FP.BF16.PACK_AB R16, R22, R23 ;  /* 0x000000171610723e */ /* 0x000fe400000010ff */
[----:B------:R-:W-:Y:S02]  /*1cad0*/  F2FP.BF16.PACK_AB R4, R26, R4 ;  /* 0x000000041a04723e */ /* 0x000fe400000010ff */
[----:B------:R-:W-:-:S02]  /*1cae0*/  F2FP.BF16.PACK_AB R9, R27, R9 ;  /* 0x000000091b09723e */ /* 0x000fc400000010ff */
[----:B--2---:R-:W-:Y:S02]  /*1caf0*/  F2FP.BF16.PACK_AB R15, R28, R15 ;  /* 0x0000000f1c0f723e */ /* 0x004fe400000010ff */
.L_x_1:
[----:B0-----:R-:W2:Y:S04]  /*1cb00*/  LDL.LU R0, [R1+0xca8] ;  /* 0x000ca80001007983 */ /* 0x001ea80000300800 */
[----:B------:R-:W0:Y:S04]  /*1cb10*/  S2R R20, SR_TID.X ;  /* 0x0000000000147919 */ /* 0x000e280000002100 */
[----:B------:R-:W3:Y:S01]  /*1cb20*/  LDL.LU R29, [R1+0xc98] ;  /* 0x000c9800011d7983 */ /* 0x000ee20000300800 */
[C---:B0-----:R-:W-:Y:S02]  /*1cb30*/  IMAD.SHL.U32 R2, R20.reuse, 0x8, RZ ;  /* 0x0000000814027824 */ /* 0x041fe400078e00ff */
[----:B------:R-:W-:-:S02]  /*1cb40*/  IMAD.SHL.U32 R3, R20, 0x20, RZ ;  /* 0x0000002014037824 */ /* 0x000fc400078e00ff */
[----:B------:R-:W-:Y:S01]  /*1cb50*/  IMAD.SHL.U32 R21, R20, 0x4, RZ ;  /* 0x0000000414157824 */ /* 0x000fe200078e00ff */
[----:B------:R-:W-:-:S04]  /*1cb60*/  LOP3.LUT R2, R2, 0x700, RZ, 0xc0, !PT ;  /* 0x0000070002027812 */ /* 0x000fc800078ec0ff */
[----:B------:R-:W-:Y:S01]  /*1cb70*/  LOP3.LUT R21, R2, 0x70, R21, 0xf8, !PT ;  /* 0x0000007002157812 */ /* 0x000fe200078ef815 */
[----:B------:R-:W-:Y:S01]  /*1cb80*/  BAR.SYNC.DEFER_BLOCKING 0x0 ;  /* 0x0000000000007b1d */ /* 0x000fe20000010000 */
[----:B--2---:R-:W-:-:S04]  /*1cb90*/  LOP3.LUT R0, R0, 0x3000, RZ, 0xc0, !PT ;  /* 0x0000300000007812 */ /* 0x004fc800078ec0ff */
[----:B------:R-:W-:Y:S01]  /*1cba0*/  LOP3.LUT R0, R0, 0x60, R3, 0xf8, !PT ;  /* 0x0000006000007812 */ /* 0x000fe200078ef803 */
[----:B------:R-:W-:-:S03]  /*1cbb0*/  IMAD.SHL.U32 R3, R20, 0x800, RZ ;  /* 0x0000080014037824 */ /* 0x000fc600078e00ff */
[----:B------:R-:W-:-:S05]  /*1cbc0*/  LOP3.LUT R21, R0, R21, RZ, 0x3c, !PT ;  /* 0x0000001500157212 */ /* 0x000fca00078e3cff */
[----:B------:R-:W-:Y:S04]  /*1cbd0*/  STS.128 [R21], R16 ;  /* 0x0000001015007388 */ /* 0x000fe80000000c00 */
[----:B------:R-:W-:Y:S04]  /*1cbe0*/  STS.128 [R21+0x80], R12 ;  /* 0x0000800c15007388 */ /* 0x000fe80000000c00 */
[----:B------:R-:W-:Y:S04]  /*1cbf0*/  STS.128 [R21+0x800], R8 ;  /* 0x0008000815007388 */ /* 0x000fe80000000c00 */
[----:B------:R-:W-:Y:S01]  /*1cc00*/  STS.128 [R21+0x880], R4 ;  /* 0x0008800415007388 */ /* 0x000fe20000000c00 */
[----:B------:R-:W-:-:S02]  /*1cc10*/  LOP3.LUT R20, R20, 0xff, RZ, 0xc0, !PT ;  /* 0x000000ff14147812 */ /* 0x000fc400078ec0ff */
[----:B------:R-:W-:-:S05]  /*1cc20*/  LOP3.LUT R3, R3, 0x3000, RZ, 0xc0, !PT ;  /* 0x0000300003037812 */ /* 0x000fca00078ec0ff */
[----:B------:R-:W-:Y:S01]  /*1cc30*/  IMAD R0, R20, 0x10, R3 ;  /* 0x0000001014007824 */ /* 0x000fe200078e0203 */
[----:B------:R-:W-:Y:S06]  /*1cc40*/  BAR.SYNC.DEFER_BLOCKING 0x0 ;  /* 0x0000000000007b1d */ /* 0x000fec0000010000 */
[----:B------:R-:W0:Y:S04]  /*1cc50*/  LDS.128 R8, [R0] ;  /* 0x0000000000087984 */ /* 0x000e280000000c00 */
[----:B0-----:R0:W-:Y:S04]  /*1cc60*/  STL [R1+0xcbc], R9 ;  /* 0x000cbc0901007387 */ /* 0x0011e80000100800 */
[----:B0-----:R-:W2:Y:S04]  /*1cc70*/  LDL.LU R9, [R1+0xca0] ;  /* 0x000ca00001097983 */ /* 0x001ea80000300800 */
[----:B------:R0:W-:Y:S04]  /*1cc80*/  STL [R1+0xcb8], R11 ;  /* 0x000cb80b01007387 */ /* 0x0001e80000100800 */
[----:B0-----:R-:W4:Y:S01]  /*1cc90*/  LDL R11, [R1+0xc78] ;  /* 0x000c7800010b7983 */ /* 0x001f220000100800 */
[----:B------:R-:W-:-:S02]  /*1cca0*/  LOP3.LUT R16, R0, 0x20, RZ, 0x3c, !PT ;  /* 0x0000002000107812 */ /* 0x000fc400078e3cff */
[C---:B---3--:R-:W-:Y:S01]  /*1ccb0*/  IADD3 R3, R29.reuse, 0x3, RZ ;  /* 0x000000031d037810 */ /* 0x048fe20007ffe0ff */
[----:B------:R-:W-:Y:S01]  /*1ccc0*/  IMAD.MOV.U32 R6, RZ, RZ, c[0x0][0x194] ;  /* 0x00006500ff067624 */ /* 0x000fe200078e00ff */
[----:B------:R-:W-:Y:S02]  /*1ccd0*/  IADD3 R2, R29, 0x2, RZ ;  /* 0x000000021d027810 */ /* 0x000fe40007ffe0ff */
[----:B------:R-:W-:Y:S01]  /*1cce0*/  ISETP.GE.AND P2, PT, R3, c[0x0][0x17c], PT ;  /* 0x00005f0003007a0c */ /* 0x000fe20003f46270 */
[----:B------:R-:W0:Y:S01]  /*1ccf0*/  LDS.128 R16, [R16] ;  /* 0x0000000010107984 */ /* 0x000e220000000c00 */
[----:B------:R-:W-:Y:S02]  /*1cd00*/  ISETP.GE.AND P6, PT, R2, c[0x0][0x17c], PT ;  /* 0x00005f0002007a0c */ /* 0x000fe40003fc6270 */
[C---:B------:R-:W-:Y:S02]  /*1cd10*/  IADD3 R2, R29.reuse, 0x4, RZ ;  /* 0x000000041d027810 */ /* 0x040fe40007ffe0ff */
[----:B------:R-:W-:-:S02]  /*1cd20*/  IADD3 R20, R29, 0x1, RZ ;  /* 0x000000011d147810 */ /* 0x000fc40007ffe0ff */
[----:B------:R-:W-:Y:S02]  /*1cd30*/  ISETP.GE.AND P5, PT, R2, c[0x0][0x17c], PT ;  /* 0x00005f0002007a0c */ /* 0x000fe40003fa6270 */
[C---:B------:R-:W-:Y:S02]  /*1cd40*/  ISETP.GE.AND P0, PT, R29.reuse, c[0x0][0x17c], PT ;  /* 0x00005f001d007a0c */ /* 0x040fe40003f06270 */
[----:B------:R-:W-:Y:S02]  /*1cd50*/  LOP3.LUT R12, R0, 0x40, RZ, 0x3c, !PT ;  /* 0x00000040000c7812 */ /* 0x000fe400078e3cff */
[----:B------:R-:W-:Y:S01]  /*1cd60*/  ISETP.GE.AND P1, PT, R20, c[0x0][0x17c], PT ;  /* 0x00005f0014007a0c */ /* 0x000fe20003f26270 */
[----:B------:R-:W-:-:S03]  /*1cd70*/  IMAD R23, R29, c[0x0][0x198], RZ ;  /* 0x000066001d177a24 */ /* 0x000fc600078e02ff */
[----:B------:R-:W1:Y:S02]  /*1cd80*/  LDS.128 R12, [R12] ;  /* 0x000000000c0c7984 */ /* 0x000e640000000c00 */
[----:B------:R-:W-:Y:S02]  /*1cd90*/  IADD3 R27, R23, c[0x0][0x198], RZ ;  /* 0x00006600171b7a10 */ /* 0x000fe40007ffe0ff */
[----:B------:R-:W-:Y:S02]  /*1cda0*/  PRMT R25, R8, 0x7632, R25 ;  /* 0x0000763208197816 */ /* 0x000fe40000000019 */
[C---:B------:R-:W-:Y:S02]  /*1cdb0*/  IADD3 R24, R29.reuse, 0x5, RZ ;  /* 0x000000051d187810 */ /* 0x040fe40007ffe0ff */
[----:B------:R-:W-:Y:S02]  /*1cdc0*/  IADD3 R26, R29, 0x6, RZ ;  /* 0x000000061d1a7810 */ /* 0x000fe40007ffe0ff */
[----:B------:R-:W-:-:S02]  /*1cdd0*/  IADD3 R28, R27, c[0x0][0x198], RZ ;  /* 0x000066001b1c7a10 */ /* 0x000fc40007ffe0ff */
[----:B--2---:R-:W-:Y:S01]  /*1cde0*/  ISETP.LT.AND P0, PT, R9, c[0x0][0x178], !P0 ;  /* 0x00005e0009007a0c */ /* 0x004fe20004701270 */
[C---:B----4-:R-:W-:Y:S01]  /*1cdf0*/  IMAD R3, R11.reuse, c[0x0][0x194], RZ ;  /* 0x000065000b037a24 */ /* 0x050fe200078e02ff */
[----:B------:R-:W-:-:S03]  /*1ce00*/  ISETP.GE.AND P3, PT, R11, c[0x0][0x178], PT ;  /* 0x00005e000b007a0c */ /* 0x000fc60003f66270 */
[----:B------:R-:W-:Y:S01]  /*1ce10*/  IMAD R6, R6, 0x100, R3 ;  /* 0x0000010006067824 */ /* 0x000fe200078e0203 */
[----:B------:R-:W-:-:S04]  /*1ce20*/  LEA R4, P4, R3, c[0x0][0x170], 0x1 ;  /* 0x00005c0003047a11 */ /* 0x000fc800078808ff */
[----:B------:R-:W-:Y:S02]  /*1ce30*/  LEA.HI.X.SX32 R5, R3, c[0x0][0x174], 0x1, P4 ;  /* 0x00005d0003057a11 */ /* 0x000fe400020f0eff */
[C---:B------:R-:W-:Y:S02]  /*1ce40*/  LEA R2, P4, R6.reuse, c[0x0][0x170], 0x1 ;  /* 0x00005c0006027a11 */ /* 0x040fe400078808ff */
[----:B------:R-:W-:Y:S02]  /*1ce50*/  ISETP.LT.AND P3, PT, R29, c[0x0][0x17c], !P3 ;  /* 0x00005f001d007a0c */ /* 0x000fe40005f61270 */
[----:B------:R-:W-:Y:S02]  /*1ce60*/  LEA.HI.X.SX32 R3, R6, c[0x0][0x174], 0x1, P4 ;  /* 0x00005d0006037a11 */ /* 0x000fe400020f0eff */
[----:B------:R-:W-:Y:S01]  /*1ce70*/  ISETP.LT.AND P4, PT, R11, c[0x0][0x178], !P1 ;  /* 0x00005e000b007a0c */ /* 0x000fe20004f81270 */
[----:B------:R-:W-:Y:S01]  /*1ce80*/  IMAD.WIDE R6, R23, 0x2, R4 ;  /* 0x0000000217067825 */ /* 0x000fe200078e0204 */
[----:B------:R-:W-:-:S03]  /*1ce90*/  ISETP.LT.AND P1, PT, R9, c[0x0][0x178], !P1 ;  /* 0x00005e0009007a0c */ /* 0x000fc60004f21270 */
[----:B------:R-:W-:-:S04]  /*1cea0*/  IMAD.WIDE R22, R23, 0x2, R2 ;  /* 0x0000000217167825 */ /* 0x000fc800078e0202 */
[----:B------:R-:W-:Y:S01]  /*1ceb0*/  IMAD.WIDE R20, R27, 0x2, R4 ;  /* 0x000000021b147825 */ /* 0x000fe200078e0204 */
[----:B------:R2:W-:Y:S01]  /*1cec0*/  @P3 STG.E.U16 [R6.64], R8 ;  /* 0x0000000806003986 */ /* 0x0005e2000c101506 */
[----:B------:R-:W-:-:S03]  /*1ced0*/  ISETP.GE.AND P3, PT, R24, c[0x0][0x17c], PT ;  /* 0x00005f0018007a0c */ /* 0x000fc60003f66270 */
[----:B------:R-:W-:Y:S01]  /*1cee0*/  @P0 STG.E.U16 [R22.64], R10 ;  /* 0x0000000a16000986 */ /* 0x000fe2000c101506 */
[----:B------:R-:W-:Y:S02]  /*1cef0*/  ISETP.LT.AND P0, PT, R11, c[0x0][0x178], !P6 ;  /* 0x00005e000b007a0c */ /* 0x000fe40007701270 */
[----:B------:R-:W-:Y:S01]  /*1cf00*/  ISETP.LT.AND P6, PT, R9, c[0x0][0x178], !P6 ;  /* 0x00005e0009007a0c */ /* 0x000fe200077c1270 */
[----:B------:R3:W-:Y:S01]  /*1cf10*/  @P4 STG.E.U16 [R20.64], R25 ;  /* 0x0000001914004986 */ /* 0x0007e2000c101506 */
[----:B--2---:R-:W-:Y:S02]  /*1cf20*/  PRMT R7, R10, 0x7632, R7 ;  /* 0x000076320a077816 */ /* 0x004fe40000000007 */
[----:B------:R-:W-:Y:S01]  /*1cf30*/  ISETP.GE.AND P4, PT, R26, c[0x0][0x17c], PT ;  /* 0x00005f001a007a0c */ /* 0x000fe20003f86270 */
[----:B---3--:R-:W-:-:S04]  /*1cf40*/  IMAD.WIDE R24, R27, 0x2, R2 ;  /* 0x000000021b187825 */ /* 0x008fc800078e0202 */
[----:B------:R-:W-:Y:S01]  /*1cf50*/  IMAD.WIDE R26, R28, 0x2, R4 ;  /* 0x000000021c1a7825 */ /* 0x000fe200078e0204 */
[----:B------:R2:W-:Y:S01]  /*1cf60*/  @P1 STG.E.U16 [R24.64], R7 ;  /* 0x0000000718001986 */ /* 0x0005e2000c101506 */
[----:B------:R-:W-:Y:S02]  /*1cf70*/  ISETP.LT.AND P1, PT, R11, c[0x0][0x178], !P2 ;  /* 0x00005e000b007a0c */ /* 0x000fe40005721270 */
[----:B------:R-:W-:Y:S01]  /*1cf80*/  LOP3.LUT R8, R0, 0x60, RZ, 0x3c, !PT ;  /* 0x0000006000087812 */ /* 0x000fe200078e3cff */
[----:B0-----:R0:W-:Y:S01]  /*1cf90*/  @P0 STG.E.U16 [R26.64], R16 ;  /* 0x000000101a000986 */ /* 0x0011e2000c101506 */
[----:B------:R-:W-:Y:S02]  /*1cfa0*/  ISETP.LT.AND P2, PT, R9, c[0x0][0x178], !P2 ;  /* 0x00005e0009007a0c */ /* 0x000fe40005741270 */
[----:B------:R-:W-:Y:S01]  /*1cfb0*/  PRMT R10, R18, 0x7632, R10 ;  /* 0x00007632120a7816 */ /* 0x000fe2000000000a */
[----:B------:R-:W3:Y:S01]  /*1cfc0*/  LDS.128 R20, [R8] ;  /* 0x0000000008147984 */ /* 0x000ee20000000c00 */
[----:B--2---:R-:W-:-:S02]  /*1cfd0*/  IMAD.MOV.U32 R25, RZ, RZ, R29 ;  /* 0x000000ffff197224 */ /* 0x004fc400078e001d */
[C---:B------:R-:W-:Y:S01]  /*1cfe0*/  IMAD.WIDE R6, R28.reuse, 0x2, R2 ;  /* 0x000000021c067825 */ /* 0x040fe200078e0202 */
[----:B------:R-:W-:Y:S02]  /*1cff0*/  IADD3 R29, R28, c[0x0][0x198], RZ ;  /* 0x000066001c1d7a10 */ /* 0x000fe40007ffe0ff */
[----:B------:R-:W-:Y:S02]  /*1d000*/  IADD3 R0, R25, 0x7, RZ ;  /* 0x0000000719007810 */ /* 0x000fe40007ffe0ff */
[----:B------:R2:W-:Y:S01]  /*1d010*/  @P6 STG.E.U16 [R6.64], R18 ;  /* 0x0000001206006986 */ /* 0x0005e2000c101506 */
[----:B------:R-:W-:Y:S01]  /*1d020*/  ISETP.LT.AND P6, PT, R11, c[0x0][0x178], !P5 ;  /* 0x00005e000b007a0c */ /* 0x000fe20006fc1270 */
[----:B------:R-:W-:Y:S01]  /*1d030*/  IMAD.MOV.U32 R28, RZ, RZ, R25 ;  /* 0x000000ffff1c7224 */ /* 0x000fe200078e0019 */
[----:B------:R-:W-:Y:S01]  /*1d040*/  ISETP.LT.AND P5, PT, R9, c[0x0][0x178], !P5 ;  /* 0x00005e0009007a0c */ /* 0x000fe20006fa1270 */
[----:B------:R-:W-:Y:S01]  /*1d050*/  IMAD.WIDE R24, R29, 0x2, R4 ;  /* 0x000000021d187825 */ /* 0x000fe200078e0204 */
[----:B------:R-:W-:-:S02]  /*1d060*/  ISETP.GE.AND P0, PT, R0, c[0x0][0x17c], PT ;  /* 0x00005f0000007a0c */ /* 0x000fc40003f06270 */
[----:B0-----:R-:W-:Y:S02]  /*1d070*/  PRMT R27, R16, 0x7632, R27 ;  /* 0x00007632101b7816 */ /* 0x001fe4000000001b */
[----:B------:R-:W-:-:S03]  /*1d080*/  IADD3 R0, R29, c[0x0][0x198], RZ ;  /* 0x000066001d007a10 */ /* 0x000fc60007ffe0ff */
[----:B------:R0:W-:Y:S01]  /*1d090*/  @P1 STG.E.U16 [R24.64], R27 ;  /* 0x0000001b18001986 */ /* 0x0001e2000c101506 */
[----:B--2---:R-:W-:-:S05]  /*1d0a0*/  IMAD.WIDE R6, R29, 0x2, R2 ;  /* 0x000000021d067825 */ /* 0x004fca00078e0202 */
[----:B------:R2:W-:Y:S01]  /*1d0b0*/  @P2 STG.E.U16 [R6.64], R10 ;  /* 0x0000000a06002986 */ /* 0x0005e2000c101506 */
[----:B0-----:R-:W-:-:S04]  /*1d0c0*/  IMAD.WIDE R24, R0, 0x2, R4 ;  /* 0x0000000200187825 */ /* 0x001fc800078e0204 */
[----:B------:R-:W-:Y:S01]  /*1d0d0*/  IMAD.WIDE R26, R0, 0x2, R2 ;  /* 0x00000002001a7825 */ /* 0x000fe200078e0202 */
[----:B-1----:R-:W-:Y:S04]  /*1d0e0*/  @P6 STG.E.U16 [R24.64], R12 ;  /* 0x0000000c18006986 */ /* 0x002fe8000c101506 */
[----:B------:R-:W-:Y:S01]  /*1d0f0*/  @P5 STG.E.U16 [R26.64], R14 ;  /* 0x0000000e1a005986 */ /* 0x000fe2000c101506 */
[----:B------:R-:W-:Y:S02]  /*1d100*/  ISETP.LT.AND P5, PT, R11, c[0x0][0x178], !P3 ;  /* 0x00005e000b007a0c */ /* 0x000fe40005fa1270 */
[----:B------:R-:W-:Y:S02]  /*1d110*/  IADD3 R8, R28, 0x8, RZ ;  /* 0x000000081c087810 */ /* 0x000fe40007ffe0ff */
[----:B------:R-:W-:-:S02]  /*1d120*/  IADD3 R29, R0, c[0x0][0x198], RZ ;  /* 0x00006600001d7a10 */ /* 0x000fc40007ffe0ff */
[----:B------:R-:W-:Y:S02]  /*1d130*/  ISETP.GE.AND P1, PT, R8, c[0x0][0x17c], PT ;  /* 0x00005f0008007a0c */ /* 0x000fe40003f26270 */
[----:B------:R-:W-:Y:S01]  /*1d140*/  PRMT R8, R12, 0x7632, R8 ;  /* 0x000076320c087816 */ /* 0x000fe20000000008 */
[----:B--2---:R-:W-:Y:S01]  /*1d150*/  IMAD.WIDE R6, R29, 0x2, R4 ;  /* 0x000000021d067825 */ /* 0x004fe200078e0204 */
[----:B------:R-:W-:Y:S02]  /*1d160*/  ISETP.LT.AND P6, PT, R11, c[0x0][0x178], !P4 ;  /* 0x00005e000b007a0c */ /* 0x000fe400067c1270 */
[C---:B------:R-:W-:Y:S02]  /*1d170*/  ISETP.LT.AND P3, PT, R9.reuse, c[0x0][0x178], !P3 ;  /* 0x00005e0009007a0c */ /* 0x040fe40005f61270 */
[----:B------:R0:W-:Y:S01]  /*1d180*/  @P5 STG.E.U16 [R6.64], R8 ;  /* 0x0000000806005986 */ /* 0x0001e2000c101506 */
[----:B------:R-:W-:Y:S01]  /*1d190*/  ISETP.LT.AND P4, PT, R9, c[0x0][0x178], !P4 ;  /* 0x00005e0009007a0c */ /* 0x000fe20006781270 */
[----:B0-----:R-:W-:-:S02]  /*1d1a0*/  IMAD.MOV.U32 R7, RZ, RZ, R9 ;  /* 0x000000ffff077224 */ /* 0x001fc400078e0009 */
[----:B------:R-:W2:Y:S01]  /*1d1b0*/  LDL.LU R9, [R1+0xcbc] ;  /* 0x000cbc0001097983 */ /* 0x000ea20000300800 */
[C---:B------:R-:W-:Y:S01]  /*1d1c0*/  IADD3 R0, R29.reuse, c[0x0][0x198], RZ ;  /* 0x000066001d007a10 */ /* 0x040fe20007ffe0ff */
[----:B------:R-:W-:Y:S01]  /*1d1d0*/  IMAD.WIDE R24, R29, 0x2, R2 ;  /* 0x000000021d187825 */ /* 0x000fe200078e0202 */
[----:B------:R-:W-:Y:S02]  /*1d1e0*/  PRMT R10, R14, 0x7632, R10 ;  /* 0x000076320e0a7816 */ /* 0x000fe4000000000a */
[----:B------:R-:W-:Y:S01]  /*1d1f0*/  IADD3 R16, R28, 0x9, RZ ;  /* 0x000000091c107810 */ /* 0x000fe20007ffe0ff */
[----:B------:R-:W-:Y:S02]  /*1d200*/  IMAD.MOV.U32 R14, RZ, RZ, R28 ;  /* 0x000000ffff0e7224 */ /* 0x000fe400078e001c */
[C---:B------:R-:W-:Y:S01]  /*1d210*/  IMAD.WIDE R26, R0.reuse, 0x2, R4 ;  /* 0x00000002001a7825 */ /* 0x040fe200078e0204 */
[----:B------:R0:W-:Y:S03]  /*1d220*/  @P3 STG.E.U16 [R24.64], R10 ;  /* 0x0000000a18003986 */ /* 0x0001e6000c101506 */
[----:B------:R-:W-:Y:S01]  /*1d230*/  IMAD.WIDE R28, R0, 0x2, R2 ;  /* 0x00000002001c7825 */ /* 0x000fe200078e0202 */
[----:B------:R-:W-:Y:S01]  /*1d240*/  IADD3 R12, R14, 0xa, RZ ;  /* 0x0000000a0e0c7810 */ /* 0x000fe20007ffe0ff */
[----:B---3--:R-:W-:Y:S01]  /*1d250*/  @P6 STG.E.U16 [R26.64], R20 ;  /* 0x000000141a006986 */ /* 0x008fe2000c101506 */
[----:B------:R-:W-:-:S02]  /*1d260*/  ISETP.LT.AND P3, PT, R11, c[0x0][0x178], !P0 ;  /* 0x00005e000b007a0c */ /* 0x000fc40004761270 */
[----:B------:R-:W-:Y:S01]  /*1d270*/  ISETP.LT.AND P0, PT, R7, c[0x0][0x178], !P0 ;  /* 0x00005e0007007a0c */ /* 0x000fe20004701270 */
[----:B------:R1:W-:Y:S01]  /*1d280*/  @P4 STG.E.U16 [R28.64], R22 ;  /* 0x000000161c004986 */ /* 0x0003e2000c101506 */
[----:B------:R-:W-:Y:S01]  /*1d290*/  ISETP.LT.AND P4, PT, R11, c[0x0][0x178], !P1 ;  /* 0x00005e000b007a0c */ /* 0x000fe20004f81270 */
[----:B0-----:R-:W-:Y:S01]  /*1d2a0*/  IMAD.MOV.U32 R10, RZ, RZ, R14 ;  /* 0x000000ffff0a7224 */ /* 0x001fe200078e000e */
[----:B------:R-:W-:Y:S01]  /*1d2b0*/  IADD3 R14, R0, c[0x0][0x198], RZ ;  /* 0x00006600000e7a10 */ /* 0x000fe20007ffe0ff */
[----:B------:R-:W3:Y:S01]  /*1d2c0*/  LDL.LU R11, [R1+0xcb8] ;  /* 0x000cb800010b7983 */ /* 0x000ee20000300800 */
[----:B------:R-:W-:Y:S02]  /*1d2d0*/  PRMT R18, R22, 0x7632, R18 ;  /* 0x0000763216127816 */ /* 0x000fe40000000012 */
[----:B------:R-:W-:Y:S02]  /*1d2e0*/  IADD3 R0, R14, c[0x0][0x198], RZ ;  /* 0x000066000e007a10 */ /* 0x000fe40007ffe0ff */
[----:B------:R-:W-:Y:S01]  /*1d2f0*/  ISETP.GE.AND P2, PT, R16, c[0x0][0x17c], PT ;  /* 0x00005f0010007a0c */ /* 0x000fe20003f46270 */
[----:B-1----:R-:W-:Y:S01]  /*1d300*/  IMAD.MOV.U32 R22, RZ, RZ, R7 ;  /* 0x000000ffff167224 */ /* 0x002fe200078e0007 */
[----:B------:R-:W-:Y:S01]  /*1d310*/  PRMT R16, R20, 0x7632, R16 ;  /* 0x0000763214107816 */ /* 0x000fe20000000010 */
[----:B------:R-:W-:-:S04]  /*1d320*/  IMAD.WIDE R6, R14, 0x2, R4 ;  /* 0x000000020e067825 */ /* 0x000fc800078e0204 */
[----:B------:R-:W-:Y:S01]  /*1d330*/  IMAD.WIDE R24, R14, 0x2, R2 ;  /* 0x000000020e187825 */ /* 0x000fe200078e0202 */
[----:B------:R-:W-:Y:S03]  /*1d340*/  @P3 STG.E.U16 [R6.64], R16 ;  /* 0x0000001006003986 */ /* 0x000fe6000c101506 */
[----:B------:R-:W-:Y:S01]  /*1d350*/  IMAD.WIDE R26, R0, 0x2, R4 ;  /* 0x00000002001a7825 */ /* 0x000fe200078e0204 */
[----:B------:R-:W-:Y:S04]  /*1d360*/  @P0 STG.E.U16 [R24.64], R18 ;  /* 0x0000001218000986 */ /* 0x000fe8000c101506 */
[----:B--2---:R0:W-:Y:S04]  /*1d370*/  @P4 STG.E.U16 [R26.64], R9 ;  /* 0x000000091a004986 */ /* 0x0041e8000c101506 */
[----:B0-----:R-:W2:Y:S01]  /*1d380*/  LDL.LU R26, [R1+0xc78] ;  /* 0x000c7800011a7983 */ /* 0x001ea20000300800 */
[----:B------:R-:W-:-:S02]  /*1d390*/  IADD3 R8, R10, 0xc, RZ ;  /* 0x0000000c0a087810 */ /* 0x000fc40007ffe0ff */
[----:B------:R-:W-:Y:S02]  /*1d3a0*/  ISETP.GE.AND P5, PT, R12, c[0x0][0x17c], PT ;  /* 0x00005f000c007a0c */ /* 0x000fe40003fa6270 */
[----:B------:R-:W-:Y:S02]  /*1d3b0*/  ISETP.LT.AND P6, PT, R22, c[0x0][0x178], !P1 ;  /* 0x00005e0016007a0c */ /* 0x000fe40004fc1270 */
[----:B------:R-:W-:Y:S02]  /*1d3c0*/  IADD3 R12, R10, 0xb, RZ ;  /* 0x0000000b0a0c7810 */ /* 0x000fe40007ffe0ff */
[----:B------:R-:W-:Y:S02]  /*1d3d0*/  ISETP.GE.AND P3, PT, R8, c[0x0][0x17c], PT ;  /* 0x00005f0008007a0c */ /* 0x000fe40003f66270 */
[----:B------:R-:W-:Y:S02]  /*1d3e0*/  IADD3 R8, R0, c[0x0][0x198], RZ ;  /* 0x0000660000087a10 */ /* 0x000fe40007ffe0ff */
[----:B------:R-:W-:Y:S01]  /*1d3f0*/  ISETP.GE.AND P1, PT, R12, c[0x0][0x17c], PT ;  /* 0x00005f000c007a0c */ /* 0x000fe20003f26270 */
[----:B------:R-:W-:Y:S01]  /*1d400*/  IMAD.WIDE R28, R0, 0x2, R2 ;  /* 0x00000002001c7825 */ /* 0x000fe200078e0202 */
[----:B------:R-:W-:-:S02]  /*1d410*/  IADD3 R12, R8, c[0x0][0x198], RZ ;  /* 0x00006600080c7a10 */ /* 0x000fc40007ffe0ff */
[----:B------:R-:W-:Y:S01]  /*1d420*/  PRMT R14, R9, 0x7632, R14 ;  /* 0x00007632090e7816 */ /* 0x000fe2000000000e */
[----:B------:R-:W-:Y:S01]  /*1d430*/  IMAD.WIDE R6, R8, 0x2, R4 ;  /* 0x0000000208067825 */ /* 0x000fe200078e0204 */
[----:B---3--:R-:W-:-:S03]  /*1d440*/  PRMT R20, R11, 0x7632, R20 ;  /* 0x000076320b147816 */ /* 0x008fc60000000014 */
[----:B------:R-:W-:Y:S01]  /*1d450*/  IMAD.WIDE R8, R8, 0x2, R2 ;  /* 0x0000000208087825 */ /* 0x000fe200078e0202 */
[----:B------:R0:W-:Y:S03]  /*1d460*/  @P6 STG.E.U16 [R28.64], R11 ;  /* 0x0000000b1c006986 */ /* 0x0001e6000c101506 */
[----:B------:R-:W-:-:S04]  /*1d470*/  IMAD.WIDE R24, R12, 0x2, R4 ;  /* 0x000000020c187825 */ /* 0x000fc800078e0204 */
[----:B------:R-:W-:Y:S01]  /*1d480*/  IMAD.MOV.U32 R16, RZ, RZ, R10 ;  /* 0x000000ffff107224 */ /* 0x000fe200078e000a */
[----:B0-----:R-:W-:-:S04]  /*1d490*/  IADD3 R11, R12, c[0x0][0x198], RZ ;  /* 0x000066000c0b7a10 */ /* 0x001fc80007ffe0ff */
[C---:B------:R-:W-:Y:S02]  /*1d4a0*/  IADD3 R10, R16.reuse, 0xd, RZ ;  /* 0x0000000d100a7810 */ /* 0x040fe40007ffe0ff */
[----:B------:R-:W-:Y:S02]  /*1d4b0*/  IADD3 R0, R16, 0xe, RZ ;  /* 0x0000000e10007810 */ /* 0x000fe40007ffe0ff */
[----:B------:R-:W-:Y:S02]  /*1d4c0*/  IADD3 R27, R11, c[0x0][0x198], RZ ;  /* 0x000066000b1b7a10 */ /* 0x000fe40007ffe0ff */
[----:B------:R-:W-:Y:S02]  /*1d4d0*/  ISETP.GE.AND P6, PT, R10, c[0x0][0x17c], PT ;  /* 0x00005f000a007a0c */ /* 0x000fe40003fc6270 */
[----:B------:R-:W-:Y:S02]  /*1d4e0*/  PRMT R18, R17, 0x7632, R18 ;  /* 0x0000763211127816 */ /* 0x000fe40000000012 */
[----:B--2---:R-:W-:-:S02]  /*1d4f0*/  ISETP.LT.AND P0, PT, R26, c[0x0][0x178], !P2 ;  /* 0x00005e001a007a0c */ /* 0x004fc40005701270 */
[----:B------:R-:W-:Y:S02]  /*1d500*/  ISETP.LT.AND P2, PT, R22, c[0x0][0x178], !P2 ;  /* 0x00005e0016007a0c */ /* 0x000fe40005741270 */
[----:B------:R-:W-:Y:S02]  /*1d510*/  ISETP.LT.AND P4, PT, R26, c[0x0][0x178], !P5 ;  /* 0x00005e001a007a0c */ /* 0x000fe40006f81270 */
[----:B------:R-:W-:-:S07]  /*1d520*/  ISETP.LT.AND P5, PT, R22, c[0x0][0x178], !P5 ;  /* 0x00005e0016007a0c */ /* 0x000fce0006fa1270 */
[----:B------:R0:W-:Y:S04]  /*1d530*/  @P0 STG.E.U16 [R6.64], R14 ;  /* 0x0000000e06000986 */ /* 0x0001e8000c101506 */
[----:B------:R1:W-:Y:S01]  /*1d540*/  @P2 STG.E.U16 [R8.64], R20 ;  /* 0x0000001408002986 */ /* 0x0003e2000c101506 */
[----:B------:R-:W-:Y:S02]  /*1d550*/  ISETP.LT.AND P2, PT, R26, c[0x0][0x178], !P1 ;  /* 0x00005e001a007a0c */ /* 0x000fe40004f41270 */
[----:B------:R-:W-:Y:S01]  /*1d560*/  ISETP.LT.AND P1, PT, R22, c[0x0][0x178], !P1 ;  /* 0x00005e0016007a0c */ /* 0x000fe20004f21270 */
[----:B------:R2:W-:Y:S01]  /*1d570*/  @P4 STG.E.U16 [R24.64], R17 ;  /* 0x0000001118004986 */ /* 0x0005e2000c101506 */
[----:B------:R-:W-:Y:S02]  /*1d580*/  ISETP.LT.AND P4, PT, R26, c[0x0][0x178], !P3 ;  /* 0x00005e001a007a0c */ /* 0x000fe40005f81270 */
[----:B------:R-:W-:Y:S01]  /*1d590*/  ISETP.GE.AND P0, PT, R0, c[0x0][0x17c], PT ;  /* 0x00005f0000007a0c */ /* 0x000fe20003f06270 */
[----:B0-----:R-:W-:Y:S01]  /*1d5a0*/  IMAD.WIDE R6, R12, 0x2, R2 ;  /* 0x000000020c067825 */ /* 0x001fe200078e0202 */
[----:B------:R-:W-:-:S02]  /*1d5b0*/  IADD3 R0, R16, 0xf, RZ ;  /* 0x0000000f10007810 */ /* 0x000fc40007ffe0ff */
[----:B------:R-:W-:Y:S01]  /*1d5c0*/  PRMT R12, R19, 0x7632, R12 ;  /* 0x00007632130c7816 */ /* 0x000fe2000000000c */
[C---:B-1----:R-:W-:Y:S01]  /*1d5d0*/  IMAD.WIDE R8, R11.reuse, 0x2, R4 ;  /* 0x000000020b087825 */ /* 0x042fe200078e0204 */
[----:B------:R0:W-:Y:S03]  /*1d5e0*/  @P5 STG.E.U16 [R6.64], R19 ;  /* 0x0000001306005986 */ /* 0x0001e6000c101506 */
[----:B------:R-:W-:Y:S01]  /*1d5f0*/  IMAD.WIDE R10, R11, 0x2, R2 ;  /* 0x000000020b0a7825 */ /* 0x000fe200078e0202 */
[----:B------:R1:W-:Y:S03]  /*1d600*/  @P2 STG.E.U16 [R8.64], R18 ;  /* 0x0000001208002986 */ /* 0x0003e6000c101506 */
[----:B--2---:R-:W-:Y:S01]  /*1d610*/  IMAD.WIDE R16, R27, 0x2, R4 ;  /* 0x000000021b107825 */ /* 0x004fe200078e0204 */
[----:B------:R2:W-:Y:S01]  /*1d620*/  @P1 STG.E.U16 [R10.64], R12 ;  /* 0x0000000c0a001986 */ /* 0x0005e2000c101506 */
[----:B------:R-:W-:-:S02]  /*1d630*/  ISETP.LT.AND P3, PT, R22, c[0x0][0x178], !P3 ;  /* 0x00005e0016007a0c */ /* 0x000fc40005f61270 */
[----:B------:R-:W-:Y:S01]  /*1d640*/  IADD3 R25, R27, c[0x0][0x198], RZ ;  /* 0x000066001b197a10 */ /* 0x000fe20007ffe0ff */
[----:B------:R3:W-:Y:S01]  /*1d650*/  @P4 STG.E.U16 [R16.64], R13 ;  /* 0x0000000d10004986 */ /* 0x0007e2000c101506 */
[----:B------:R-:W-:Y:S02]  /*1d660*/  ISETP.GE.AND P5, PT, R0, c[0x0][0x17c], PT ;  /* 0x00005f0000007a0c */ /* 0x000fe40003fa6270 */
[----:B------:R-:W-:Y:S02]  /*1d670*/  ISETP.LT.AND P4, PT, R26, c[0x0][0x178], !P6 ;  /* 0x00005e001a007a0c */ /* 0x000fe40007781270 */
[----:B------:R-:W-:Y:S02]  /*1d680*/  ISETP.LT.AND P6, PT, R22, c[0x0][0x178], !P6 ;  /* 0x00005e0016007a0c */ /* 0x000fe400077c1270 */
[----:B------:R-:W-:Y:S02]  /*1d690*/  ISETP.LT.AND P2, PT, R26, c[0x0][0x178], !P0 ;  /* 0x00005e001a007a0c */ /* 0x000fe40004741270 */
[----:B------:R-:W-:-:S02]  /*1d6a0*/  ISETP.LT.AND P0, PT, R22, c[0x0][0x178], !P0 ;  /* 0x00005e0016007a0c */ /* 0x000fc40004701270 */
[----:B0-----:R-:W-:Y:S02]  /*1d6b0*/  IADD3 R19, R25, c[0x0][0x198], RZ ;  /* 0x0000660019137a10 */ /* 0x001fe40007ffe0ff */
[----:B------:R-:W-:Y:S01]  /*1d6c0*/  ISETP.LT.AND P1, PT, R26, c[0x0][0x178], !P5 ;  /* 0x00005e001a007a0c */ /* 0x000fe20006f21270 */
[----:B------:R-:W-:Y:S01]  /*1d6d0*/  IMAD.WIDE R6, R27, 0x2, R2 ;  /* 0x000000021b067825 */ /* 0x000fe200078e0202 */
[----:B------:R-:W-:Y:S02]  /*1d6e0*/  ISETP.LT.AND P5, PT, R22, c[0x0][0x178], !P5 ;  /* 0x00005e0016007a0c */ /* 0x000fe40006fa1270 */
[----:B------:R-:W-:Y:S01]  /*1d6f0*/  IADD3 R27, R19, c[0x0][0x198], RZ ;  /* 0x00006600131b7a10 */ /* 0x000fe20007ffe0ff */
[----:B-1----:R-:W-:Y:S01]  /*1d700*/  IMAD.WIDE R8, R25, 0x2, R4 ;  /* 0x0000000219087825 */ /* 0x002fe200078e0204 */
[----:B------:R-:W-:Y:S02]  /*1d710*/  PRMT R0, R13, 0x7632, R0 ;  /* 0x000076320d007816 */ /* 0x000fe40000000000 */
[----:B------:R-:W-:Y:S01]  /*1d720*/  PRMT R14, R15, 0x7632, R14 ;  /* 0x000076320f0e7816 */ /* 0x000fe2000000000e */
[----:B--2---:R-:W-:Y:S01]  /*1d730*/  IMAD.WIDE R10, R25, 0x2, R2 ;  /* 0x00000002190a7825 */ /* 0x004fe200078e0202 */
[----:B------:R0:W-:Y:S03]  /*1d740*/  @P3 STG.E.U16 [R6.64], R15 ;  /* 0x0000000f06003986 */ /* 0x0001e6000c101506 */
[C---:B---3--:R-:W-:Y:S01]  /*1d750*/  IMAD.WIDE R12, R19.reuse, 0x2, R4 ;  /* 0x00000002130c7825 */ /* 0x048fe200078e0204 */
[----:B------:R1:W-:Y:S03]  /*1d760*/  @P4 STG.E.U16 [R8.64], R0 ;  /* 0x0000000008004986 */ /* 0x0003e6000c101506 */
[----:B------:R-:W-:Y:S01]  /*1d770*/  IMAD.WIDE R16, R19, 0x2, R2 ;  /* 0x0000000213107825 */ /* 0x000fe200078e0202 */
[----:B------:R1:W-:Y:S03]  /*1d780*/  @P6 STG.E.U16 [R10.64], R14 ;  /* 0x0000000e0a006986 */ /* 0x0003e6000c101506 */
[----:B------:R-:W-:Y:S01]  /*1d790*/  IMAD.WIDE R4, R27, 0x2, R4 ;  /* 0x000000021b047825 */ /* 0x000fe200078e0204 */
[----:B0-----:R-:W-:Y:S01]  /*1d7a0*/  PRMT R7, R21, 0x7632, R7 ;  /* 0x0000763215077816 */ /* 0x001fe20000000007 */
[----:B------:R1:W-:Y:S04]  /*1d7b0*/  @P2 STG.E.U16 [R12.64], R21 ;  /* 0x000000150c002986 */ /* 0x0003e8000c101506 */
[----:B------:R1:W-:Y:S01]  /*1d7c0*/  @P0 STG.E.U16 [R16.64], R23 ;  /* 0x0000001710000986 */ /* 0x0003e2000c101506 */
[----:B------:R-:W-:-:S03]  /*1d7d0*/  IMAD.WIDE R2, R27, 0x2, R2 ;  /* 0x000000021b027825 */ /* 0x000fc600078e0202 */
[----:B------:R1:W-:Y:S01]  /*1d7e0*/  @P1 STG.E.U16 [R4.64], R7 ;  /* 0x0000000704001986 */ /* 0x0003e2000c101506 */
[----:B------:R-:W-:Y:S05]  /*1d7f0*/  @!P5 EXIT ;  /* 0x000000000000d94d */ /* 0x000fea0003800000 */
[----:B-1----:R-:W-:-:S05]  /*1d800*/  PRMT R23, R23, 0x7632, R23 ;  /* 0x0000763217177816 */ /* 0x002fca0000000017 */
[----:B------:R-:W-:Y:S01]  /*1d810*/  STG.E.U16 [R2.64], R23 ;  /* 0x0000001702007986 */ /* 0x000fe2000c101506 */
[----:B------:R-:W-:Y:S05]  /*1d820*/  EXIT ;  /* 0x000000000000794d */ /* 0x000fea0003800000 */
.L_x_4:
[----:B------:R-:W-:-:S00]  /*1d830*/  BRA `(.L_x_4) ;  /* 0xfffffff000007947 */ /* 0x000fc0000383ffff */
[----:B------:R-:W-:-:S00]  /*1d840*/  NOP ;  /* 0x0000000000007918 */ /* 0x000fc00000000000 */
        /* <DEDUP_REMOVED lines=11> */
.L_x_5:


//--------------------- .nv.shared.matmul_kernel  --------------------------
	.section	.nv.shared.matmul_kernel,"aw",@nobits
	.sectionflags	@""
	.align	16
